//
// Generated by NVIDIA NVVM Compiler
//
// Compiler Build ID: CL-36424714
// Cuda compilation tools, release 13.0, V13.0.88
// Based on NVVM 20.0.0
//

.version 9.0
.target sm_100
.address_size 64

	// .globl	_Z9colToGrayPfS_iii
.func  (.param .b64 func_retval0) __internal_accurate_pow
(
	.param .b64 __internal_accurate_pow_param_0
)
;

.visible .entry _Z9colToGrayPfS_iii(
	.param .u64 .ptr .align 1 _Z9colToGrayPfS_iii_param_0,
	.param .u64 .ptr .align 1 _Z9colToGrayPfS_iii_param_1,
	.param .u32 _Z9colToGrayPfS_iii_param_2,
	.param .u32 _Z9colToGrayPfS_iii_param_3,
	.param .u32 _Z9colToGrayPfS_iii_param_4
)
{
	.reg .pred 	%p<4>;
	.reg .b32 	%r<16>;
	.reg .b32 	%f<5>;
	.reg .b64 	%rd<9>;
	.reg .b64 	%fd<7>;

	ld.param.u64 	%rd1, [_Z9colToGrayPfS_iii_param_0];
	ld.param.u64 	%rd2, [_Z9colToGrayPfS_iii_param_1];
	ld.param.u32 	%r3, [_Z9colToGrayPfS_iii_param_2];
	ld.param.u32 	%r5, [_Z9colToGrayPfS_iii_param_3];
	ld.param.u32 	%r4, [_Z9colToGrayPfS_iii_param_4];
	mov.u32 	%r7, %tid.x;
	mov.u32 	%r8, %ctaid.x;
	mov.u32 	%r9, %ntid.x;
	mad.lo.s32 	%r1, %r8, %r9, %r7;
	mov.u32 	%r10, %tid.y;
	mov.u32 	%r11, %ctaid.y;
	mov.u32 	%r12, %ntid.y;
	mad.lo.s32 	%r13, %r11, %r12, %r10;
	setp.ge.s32 	%p1, %r1, %r3;
	setp.ge.s32 	%p2, %r13, %r5;
	or.pred  	%p3, %p1, %p2;
	@%p3 bra 	$L__BB0_2;
	cvta.to.global.u64 	%rd3, %rd1;
	cvta.to.global.u64 	%rd4, %rd2;
	mad.lo.s32 	%r14, %r3, %r13, %r1;
	mul.lo.s32 	%r15, %r14, %r4;
	mul.wide.s32 	%rd5, %r15, 4;
	add.s64 	%rd6, %rd3, %rd5;
	ld.global.f32 	%f1, [%rd6];
	ld.global.f32 	%f2, [%rd6+4];
	ld.global.f32 	%f3, [%rd6+8];
	cvt.f64.f32 	%fd1, %f1;
	cvt.f64.f32 	%fd2, %f2;
	mul.f64 	%fd3, %fd2, 0d3FE6B851EB851EB8;
	fma.rn.f64 	%fd4, %fd1, 0d3FCAE147AE147AE1, %fd3;
	cvt.f64.f32 	%fd5, %f3;
	fma.rn.f64 	%fd6, %fd5, 0d3FB1EB851EB851EC, %fd4;
	cvt.rn.f32.f64 	%f4, %fd6;
	mul.wide.s32 	%rd7, %r14, 4;
	add.s64 	%rd8, %rd4, %rd7;
	st.global.f32 	[%rd8], %f4;
$L__BB0_2:
	ret;

}
	// .globl	_Z12canny_edge_0PfS_S_ii
.visible .entry _Z12canny_edge_0PfS_S_ii(
	.param .u64 .ptr .align 1 _Z12canny_edge_0PfS_S_ii_param_0,
	.param .u64 .ptr .align 1 _Z12canny_edge_0PfS_S_ii_param_1,
	.param .u64 .ptr .align 1 _Z12canny_edge_0PfS_S_ii_param_2,
	.param .u32 _Z12canny_edge_0PfS_S_ii_param_3,
	.param .u32 _Z12canny_edge_0PfS_S_ii_param_4
)
{
	.reg .pred 	%p<44>;
	.reg .b32 	%r<56>;
	.reg .b32 	%f<89>;
	.reg .b64 	%rd<16>;
	.reg .b64 	%fd<37>;

	ld.param.u64 	%rd4, [_Z12canny_edge_0PfS_S_ii_param_0];
	ld.param.u64 	%rd5, [_Z12canny_edge_0PfS_S_ii_param_1];
	ld.param.u64 	%rd6, [_Z12canny_edge_0PfS_S_ii_param_2];
	ld.param.u32 	%r9, [_Z12canny_edge_0PfS_S_ii_param_3];
	ld.param.u32 	%r11, [_Z12canny_edge_0PfS_S_ii_param_4];
	mov.u32 	%r12, %tid.x;
	mov.u32 	%r13, %ctaid.x;
	mov.u32 	%r14, %ntid.x;
	mad.lo.s32 	%r1, %r13, %r14, %r12;
	mov.u32 	%r15, %tid.y;
	mov.u32 	%r16, %ctaid.y;
	mov.u32 	%r17, %ntid.y;
	mad.lo.s32 	%r18, %r16, %r17, %r15;
	setp.ge.s32 	%p1, %r1, %r9;
	setp.ge.s32 	%p2, %r18, %r11;
	or.pred  	%p3, %p1, %p2;
	@%p3 bra 	$L__BB1_32;
	cvta.to.global.u64 	%rd7, %rd4;
	mad.lo.s32 	%r3, %r9, %r18, %r1;
	setp.lt.s32 	%p4, %r1, 1;
	add.s32 	%r4, %r9, -1;
	add.s32 	%r19, %r4, %r3;
	mul.wide.s32 	%rd8, %r19, 4;
	add.s64 	%rd1, %rd7, %rd8;
	mul.wide.s32 	%rd9, %r3, 4;
	add.s64 	%rd2, %rd7, %rd9;
	not.b32 	%r20, %r9;
	add.s32 	%r21, %r3, %r20;
	mul.wide.s32 	%rd10, %r21, 4;
	add.s64 	%rd3, %rd7, %rd10;
	mov.f32 	%f79, 0f00000000;
	mov.f32 	%f80, %f79;
	mov.f32 	%f81, %f79;
	@%p4 bra 	$L__BB1_7;
	setp.eq.s32 	%p5, %r18, 0;
	mov.f32 	%f81, 0f00000000;
	@%p5 bra 	$L__BB1_4;
	ld.global.f32 	%f81, [%rd3];
$L__BB1_4:
	add.s32 	%r22, %r11, -1;
	setp.ge.u32 	%p6, %r18, %r22;
	mov.f32 	%f79, 0f00000000;
	@%p6 bra 	$L__BB1_6;
	ld.global.f32 	%f79, [%rd1];
$L__BB1_6:
	ld.global.f32 	%f26, [%rd2+-4];
	add.f32 	%f80, %f26, %f26;
$L__BB1_7:
	setp.ge.s32 	%p7, %r1, %r4;
	mov.f32 	%f84, 0f00000000;
	mov.f32 	%f85, %f84;
	mov.f32 	%f86, %f84;
	@%p7 bra 	$L__BB1_13;
	setp.eq.s32 	%p8, %r18, 0;
	mov.f32 	%f86, 0f00000000;
	@%p8 bra 	$L__BB1_10;
	ld.global.f32 	%f86, [%rd3+8];
$L__BB1_10:
	add.s32 	%r23, %r11, -1;
	setp.ge.u32 	%p9, %r18, %r23;
	mov.f32 	%f84, 0f00000000;
	@%p9 bra 	$L__BB1_12;
	ld.global.f32 	%f84, [%rd1+8];
$L__BB1_12:
	ld.global.f32 	%f30, [%rd2+4];
	add.f32 	%f85, %f30, %f30;
$L__BB1_13:
	setp.eq.s32 	%p10, %r18, 0;
	mov.f32 	%f87, 0f00000000;
	@%p10 bra 	$L__BB1_15;
	ld.global.f32 	%f32, [%rd3+4];
	add.f32 	%f87, %f32, %f32;
$L__BB1_15:
	add.s32 	%r24, %r11, -1;
	setp.ge.u32 	%p11, %r18, %r24;
	mov.f32 	%f88, 0f00000000;
	@%p11 bra 	$L__BB1_17;
	ld.global.f32 	%f34, [%rd1+4];
	add.f32 	%f88, %f34, %f34;
$L__BB1_17:
	sub.f32 	%f35, %f86, %f81;
	sub.f32 	%f36, %f35, %f80;
	add.f32 	%f37, %f36, %f85;
	sub.f32 	%f38, %f37, %f79;
	add.f32 	%f21, %f84, %f38;
	sub.f32 	%f39, %f79, %f81;
	sub.f32 	%f40, %f39, %f87;
	add.f32 	%f41, %f40, %f88;
	sub.f32 	%f42, %f41, %f86;
	add.f32 	%f22, %f84, %f42;
	cvt.f64.f32 	%fd1, %f21;
	{
	.reg .b32 %temp; 
	mov.b64 	{%temp, %r5}, %fd1;
	}
	mov.f64 	%fd17, 0d4000000000000000;
	{
	.reg .b32 %temp; 
	mov.b64 	{%temp, %r25}, %fd17;
	}
	and.b32  	%r7, %r25, 2146435072;
	setp.eq.s32 	%p12, %r7, 1062207488;
	abs.f64 	%fd2, %fd1;
	{ // callseq 0, 0
	.param .b64 param0;
	st.param.f64 	[param0], %fd2;
	.param .b64 retval0;
	call.uni (retval0), 
	__internal_accurate_pow, 
	(
	param0
	);
	ld.param.f64 	%fd18, [retval0];
	} // callseq 0
	setp.lt.s32 	%p13, %r5, 0;
	neg.f64 	%fd20, %fd18;
	selp.f64 	%fd21, %fd20, %fd18, %p12;
	selp.f64 	%fd34, %fd21, %fd18, %p13;
	setp.neu.f32 	%p14, %f21, 0f00000000;
	@%p14 bra 	$L__BB1_19;
	setp.eq.s32 	%p15, %r7, 1062207488;
	selp.b32 	%r26, %r5, 0, %p15;
	setp.lt.s32 	%p16, %r25, 0;
	or.b32  	%r27, %r26, 2146435072;
	selp.b32 	%r28, %r27, %r26, %p16;
	mov.b32 	%r29, 0;
	mov.b64 	%fd34, {%r29, %r28};
$L__BB1_19:
	add.f64 	%fd22, %fd1, 0d4000000000000000;
	{
	.reg .b32 %temp; 
	mov.b64 	{%temp, %r30}, %fd22;
	}
	and.b32  	%r31, %r30, 2146435072;
	setp.ne.s32 	%p17, %r31, 2146435072;
	@%p17 bra 	$L__BB1_24;
	setp.num.f32 	%p18, %f21, %f21;
	@%p18 bra 	$L__BB1_22;
	mov.f64 	%fd23, 0d4000000000000000;
	add.rn.f64 	%fd34, %fd1, %fd23;
	bra.uni 	$L__BB1_24;
$L__BB1_22:
	setp.neu.f64 	%p19, %fd2, 0d7FF0000000000000;
	@%p19 bra 	$L__BB1_24;
	setp.lt.s32 	%p20, %r5, 0;
	setp.eq.s32 	%p21, %r7, 1062207488;
	setp.lt.s32 	%p22, %r25, 0;
	selp.b32 	%r33, 0, 2146435072, %p22;
	and.b32  	%r34, %r25, 2147483647;
	setp.ne.s32 	%p23, %r34, 1071644672;
	or.b32  	%r35, %r33, -2147483648;
	selp.b32 	%r36, %r35, %r33, %p23;
	selp.b32 	%r37, %r36, %r33, %p21;
	selp.b32 	%r38, %r37, %r33, %p20;
	mov.b32 	%r39, 0;
	mov.b64 	%fd34, {%r39, %r38};
$L__BB1_24:
	setp.eq.s32 	%p24, %r7, 1062207488;
	cvt.f64.f32 	%fd9, %f22;
	{
	.reg .b32 %temp; 
	mov.b64 	{%temp, %r8}, %fd9;
	}
	abs.f64 	%fd10, %fd9;
	{ // callseq 1, 0
	.param .b64 param0;
	st.param.f64 	[param0], %fd10;
	.param .b64 retval0;
	call.uni (retval0), 
	__internal_accurate_pow, 
	(
	param0
	);
	ld.param.f64 	%fd24, [retval0];
	} // callseq 1
	setp.lt.s32 	%p25, %r8, 0;
	neg.f64 	%fd26, %fd24;
	selp.f64 	%fd27, %fd26, %fd24, %p24;
	selp.f64 	%fd36, %fd27, %fd24, %p25;
	setp.neu.f32 	%p26, %f22, 0f00000000;
	@%p26 bra 	$L__BB1_26;
	setp.eq.s32 	%p27, %r7, 1062207488;
	selp.b32 	%r41, %r8, 0, %p27;
	setp.lt.s32 	%p28, %r25, 0;
	or.b32  	%r42, %r41, 2146435072;
	selp.b32 	%r43, %r42, %r41, %p28;
	mov.b32 	%r44, 0;
	mov.b64 	%fd36, {%r44, %r43};
$L__BB1_26:
	add.f64 	%fd28, %fd9, 0d4000000000000000;
	{
	.reg .b32 %temp; 
	mov.b64 	{%temp, %r45}, %fd28;
	}
	and.b32  	%r46, %r45, 2146435072;
	setp.ne.s32 	%p29, %r46, 2146435072;
	@%p29 bra 	$L__BB1_31;
	setp.num.f32 	%p30, %f22, %f22;
	@%p30 bra 	$L__BB1_29;
	mov.f64 	%fd29, 0d4000000000000000;
	add.rn.f64 	%fd36, %fd9, %fd29;
	bra.uni 	$L__BB1_31;
$L__BB1_29:
	setp.neu.f64 	%p31, %fd10, 0d7FF0000000000000;
	@%p31 bra 	$L__BB1_31;
	setp.lt.s32 	%p32, %r8, 0;
	setp.eq.s32 	%p33, %r7, 1062207488;
	setp.lt.s32 	%p34, %r25, 0;
	selp.b32 	%r48, 0, 2146435072, %p34;
	and.b32  	%r49, %r25, 2147483647;
	setp.ne.s32 	%p35, %r49, 1071644672;
	or.b32  	%r50, %r48, -2147483648;
	selp.b32 	%r51, %r50, %r48, %p35;
	selp.b32 	%r52, %r51, %r48, %p33;
	selp.b32 	%r53, %r52, %r48, %p32;
	mov.b32 	%r54, 0;
	mov.b64 	%fd36, {%r54, %r53};
$L__BB1_31:
	setp.eq.f32 	%p36, %f22, 0f3F800000;
	selp.f64 	%fd30, 0d3FF0000000000000, %fd36, %p36;
	setp.eq.f32 	%p37, %f21, 0f3F800000;
	selp.f64 	%fd31, 0d3FF0000000000000, %fd34, %p37;
	add.f64 	%fd32, %fd31, %fd30;
	cvt.rn.f32.f64 	%f43, %fd32;
	sqrt.rn.f32 	%f44, %f43;
	abs.f32 	%f45, %f21;
	abs.f32 	%f46, %f22;
	setp.gt.f32 	%p38, %f46, %f45;
	selp.f32 	%f47, %f46, %f45, %p38;
	selp.f32 	%f48, %f45, %f46, %p38;
	div.rn.f32 	%f49, %f48, %f47;
	mul.f32 	%f50, %f49, %f49;
	fma.rn.f32 	%f51, %f50, 0f3B33710B, 0fBC807748;
	fma.rn.f32 	%f52, %f51, %f50, 0f3D2CDAB2;
	fma.rn.f32 	%f53, %f52, %f50, 0fBD992D10;
	fma.rn.f32 	%f54, %f53, %f50, 0f3DD9EA6C;
	fma.rn.f32 	%f55, %f54, %f50, 0fBE117CB1;
	fma.rn.f32 	%f56, %f55, %f50, 0f3E4CBCE0;
	fma.rn.f32 	%f57, %f56, %f50, 0fBEAAAA7D;
	mul.f32 	%f58, %f50, %f57;
	fma.rn.f32 	%f59, %f58, %f49, %f49;
	neg.f32 	%f60, %f59;
	fma.rn.f32 	%f61, 0f3F6EE581, 0f3FD774EB, %f60;
	selp.f32 	%f62, %f61, %f59, %p38;
	selp.f32 	%f63, 0f3F6EE581, 0f3FEEE581, %p38;
	selp.f32 	%f64, %f59, %f60, %p38;
	mov.b32 	%r55, %f21;
	fma.rn.f32 	%f65, %f63, 0f3FD774EB, %f64;
	setp.lt.s32 	%p39, %r55, 0;
	selp.f32 	%f66, %f65, %f62, %p39;
	add.f32 	%f67, %f45, %f46;
	setp.eq.f32 	%p40, %f47, 0f00000000;
	selp.f32 	%f68, 0f40490FDB, 0f00000000, %p39;
	setp.eq.f32 	%p41, %f45, %f46;
	selp.f32 	%f69, 0f4016CBE4, 0f3F490FDB, %p39;
	selp.f32 	%f70, %f69, %f66, %p41;
	selp.f32 	%f71, %f68, %f70, %p40;
	abs.f32 	%f72, %f67;
	setp.nan.f32 	%p42, %f72, %f72;
	copysign.f32 	%f73, %f22, %f71;
	selp.f32 	%f74, %f67, %f73, %p42;
	setp.lt.f32 	%p43, %f74, 0f00000000;
	selp.f32 	%f75, 0f3F800000, 0f00000000, %p43;
	fma.rn.f32 	%f76, %f75, 0f40490FDB, %f74;
	cvta.to.global.u64 	%rd11, %rd5;
	add.s64 	%rd13, %rd11, %rd9;
	st.global.f32 	[%rd13], %f44;
	cvta.to.global.u64 	%rd14, %rd6;
	add.s64 	%rd15, %rd14, %rd9;
	st.global.f32 	[%rd15], %f76;
$L__BB1_32:
	ret;

}
	// .globl	_Z12canny_edge_1PfS_S_iif
.visible .entry _Z12canny_edge_1PfS_S_iif(
	.param .u64 .ptr .align 1 _Z12canny_edge_1PfS_S_iif_param_0,
	.param .u64 .ptr .align 1 _Z12canny_edge_1PfS_S_iif_param_1,
	.param .u64 .ptr .align 1 _Z12canny_edge_1PfS_S_iif_param_2,
	.param .u32 _Z12canny_edge_1PfS_S_iif_param_3,
	.param .u32 _Z12canny_edge_1PfS_S_iif_param_4,
	.param .f32 _Z12canny_edge_1PfS_S_iif_param_5
)
{
	.reg .pred 	%p<34>;
	.reg .b32 	%r<23>;
	.reg .b32 	%f<35>;
	.reg .b64 	%rd<25>;

	ld.param.u64 	%rd5, [_Z12canny_edge_1PfS_S_iif_param_0];
	ld.param.u64 	%rd3, [_Z12canny_edge_1PfS_S_iif_param_1];
	ld.param.u64 	%rd4, [_Z12canny_edge_1PfS_S_iif_param_2];
	ld.param.u32 	%r5, [_Z12canny_edge_1PfS_S_iif_param_3];
	ld.param.u32 	%r7, [_Z12canny_edge_1PfS_S_iif_param_4];
	ld.param.f32 	%f16, [_Z12canny_edge_1PfS_S_iif_param_5];
	cvta.to.global.u64 	%rd1, %rd5;
	mov.u32 	%r8, %tid.x;
	mov.u32 	%r9, %ctaid.x;
	mov.u32 	%r10, %ntid.x;
	mad.lo.s32 	%r1, %r9, %r10, %r8;
	mov.u32 	%r11, %tid.y;
	mov.u32 	%r12, %ctaid.y;
	mov.u32 	%r13, %ntid.y;
	mad.lo.s32 	%r14, %r12, %r13, %r11;
	setp.ge.s32 	%p1, %r1, %r5;
	setp.ge.s32 	%p2, %r14, %r7;
	or.pred  	%p3, %p1, %p2;
	@%p3 bra 	$L__BB2_21;
	cvta.to.global.u64 	%rd6, %rd3;
	mad.lo.s32 	%r3, %r5, %r14, %r1;
	mul.wide.s32 	%rd7, %r3, 4;
	add.s64 	%rd2, %rd1, %rd7;
	ld.global.f32 	%f1, [%rd2];
	add.s64 	%rd8, %rd6, %rd7;
	ld.global.f32 	%f2, [%rd8];
	setp.geu.f32 	%p4, %f2, 0f3EC90FDB;
	setp.leu.f32 	%p5, %f2, 0f402FEDE0;
	and.pred  	%p6, %p4, %p5;
	@%p6 bra 	$L__BB2_6;
	setp.lt.s32 	%p29, %r1, 1;
	mov.f32 	%f34, 0f3F800000;
	@%p29 bra 	$L__BB2_4;
	ld.global.f32 	%f27, [%rd2+-4];
	setp.gt.f32 	%p30, %f27, %f1;
	selp.f32 	%f34, 0f00000000, 0f3F800000, %p30;
$L__BB2_4:
	add.s32 	%r22, %r5, -1;
	setp.ge.s32 	%p31, %r1, %r22;
	@%p31 bra 	$L__BB2_20;
	ld.global.f32 	%f28, [%rd2+4];
	setp.gt.f32 	%p32, %f28, %f1;
	selp.f32 	%f34, 0f00000000, %f34, %p32;
	bra.uni 	$L__BB2_20;
$L__BB2_6:
	setp.geu.f32 	%p7, %f2, 0f3F96CBE4;
	@%p7 bra 	$L__BB2_11;
	setp.eq.s32 	%p21, %r14, 0;
	setp.lt.s32 	%p22, %r1, 1;
	mov.f32 	%f34, 0f3F800000;
	or.pred  	%p23, %p21, %p22;
	@%p23 bra 	$L__BB2_9;
	mul.wide.s32 	%rd17, %r5, 4;
	xor.b64  	%rd18, %rd17, -4;
	add.s64 	%rd19, %rd2, %rd18;
	ld.global.f32 	%f24, [%rd19];
	setp.gt.f32 	%p24, %f24, %f1;
	selp.f32 	%f34, 0f00000000, 0f3F800000, %p24;
$L__BB2_9:
	add.s32 	%r19, %r7, -1;
	setp.ge.u32 	%p25, %r14, %r19;
	add.s32 	%r20, %r5, -1;
	setp.ge.s32 	%p26, %r1, %r20;
	or.pred  	%p27, %p25, %p26;
	@%p27 bra 	$L__BB2_20;
	add.s32 	%r21, %r5, 1;
	mul.wide.s32 	%rd20, %r21, 4;
	add.s64 	%rd21, %rd2, %rd20;
	ld.global.f32 	%f25, [%rd21];
	setp.gt.f32 	%p28, %f25, %f1;
	selp.f32 	%f34, 0f00000000, %f34, %p28;
	bra.uni 	$L__BB2_20;
$L__BB2_11:
	setp.geu.f32 	%p8, %f2, 0f3FFB53D2;
	@%p8 bra 	$L__BB2_16;
	setp.eq.s32 	%p17, %r14, 0;
	mov.f32 	%f34, 0f3F800000;
	@%p17 bra 	$L__BB2_14;
	sub.s32 	%r17, %r3, %r5;
	mul.wide.s32 	%rd13, %r17, 4;
	add.s64 	%rd14, %rd1, %rd13;
	ld.global.f32 	%f21, [%rd14];
	setp.gt.f32 	%p18, %f21, %f1;
	selp.f32 	%f34, 0f00000000, 0f3F800000, %p18;
$L__BB2_14:
	add.s32 	%r18, %r7, -1;
	setp.ge.u32 	%p19, %r14, %r18;
	@%p19 bra 	$L__BB2_20;
	mul.wide.s32 	%rd15, %r5, 4;
	add.s64 	%rd16, %rd2, %rd15;
	ld.global.f32 	%f22, [%rd16];
	setp.gt.f32 	%p20, %f22, %f1;
	selp.f32 	%f34, 0f00000000, %f34, %p20;
	bra.uni 	$L__BB2_20;
$L__BB2_16:
	setp.eq.s32 	%p9, %r14, 0;
	add.s32 	%r4, %r5, -1;
	setp.ge.s32 	%p10, %r1, %r4;
	mov.f32 	%f34, 0f3F800000;
	or.pred  	%p11, %p9, %p10;
	@%p11 bra 	$L__BB2_18;
	sub.s32 	%r15, %r3, %r5;
	mul.wide.s32 	%rd9, %r15, 4;
	add.s64 	%rd10, %rd1, %rd9;
	ld.global.f32 	%f18, [%rd10+4];
	setp.gt.f32 	%p12, %f18, %f1;
	selp.f32 	%f34, 0f00000000, 0f3F800000, %p12;
$L__BB2_18:
	add.s32 	%r16, %r7, -1;
	setp.ge.u32 	%p13, %r14, %r16;
	setp.lt.s32 	%p14, %r1, 1;
	or.pred  	%p15, %p14, %p13;
	@%p15 bra 	$L__BB2_20;
	mul.wide.s32 	%rd11, %r4, 4;
	add.s64 	%rd12, %rd2, %rd11;
	ld.global.f32 	%f19, [%rd12];
	setp.gt.f32 	%p16, %f19, %f1;
	selp.f32 	%f34, 0f00000000, %f34, %p16;
$L__BB2_20:
	setp.lt.f32 	%p33, %f1, %f16;
	selp.f32 	%f29, 0f00000000, %f34, %p33;
	cvta.to.global.u64 	%rd22, %rd4;
	add.s64 	%rd24, %rd22, %rd7;
	st.global.f32 	[%rd24], %f29;
$L__BB2_21:
	ret;

}
	// .globl	_Z10apply_maskPfS_ii
.visible .entry _Z10apply_maskPfS_ii(
	.param .u64 .ptr .align 1 _Z10apply_maskPfS_ii_param_0,
	.param .u64 .ptr .align 1 _Z10apply_maskPfS_ii_param_1,
	.param .u32 _Z10apply_maskPfS_ii_param_2,
	.param .u32 _Z10apply_maskPfS_ii_param_3
)
{
	.reg .pred 	%p<10>;
	.reg .b32 	%r<19>;
	.reg .b32 	%f<28>;
	.reg .b64 	%rd<11>;
	.reg .b64 	%fd<6>;

	ld.param.u64 	%rd2, [_Z10apply_maskPfS_ii_param_0];
	ld.param.u64 	%rd3, [_Z10apply_maskPfS_ii_param_1];
	ld.param.u32 	%r4, [_Z10apply_maskPfS_ii_param_2];
	ld.param.u32 	%r6, [_Z10apply_maskPfS_ii_param_3];
	cvta.to.global.u64 	%rd1, %rd3;
	mov.u32 	%r7, %ctaid.x;
	mov.u32 	%r8, %ntid.x;
	mov.u32 	%r9, %tid.x;
	mad.lo.s32 	%r1, %r7, %r8, %r9;
	mov.u32 	%r10, %ctaid.y;
	mov.u32 	%r11, %ntid.y;
	mov.u32 	%r12, %tid.y;
	mad.lo.s32 	%r13, %r10, %r11, %r12;
	setp.ge.s32 	%p1, %r1, %r4;
	setp.ge.s32 	%p2, %r13, %r6;
	or.pred  	%p3, %p1, %p2;
	@%p3 bra 	$L__BB3_5;
	add.s32 	%r14, %r6, -1;
	cvt.rn.f32.u32 	%f1, %r14;
	add.s32 	%r15, %r4, -1;
	cvt.rn.f32.s32 	%f2, %r15;
	cvt.rn.f32.s32 	%f3, %r4;
	mul.f32 	%f4, %f3, 0f3F000000;
	cvt.rn.f32.u32 	%f5, %r6;
	mul.f32 	%f6, %f5, 0f3F000000;
	sub.f32 	%f7, %f1, %f6;
	cvt.rn.f32.s32 	%f8, %r1;
	sub.f32 	%f9, %f8, %f4;
	sub.f32 	%f10, %f4, %f2;
	cvt.rn.f32.u32 	%f11, %r13;
	sub.f32 	%f12, %f11, %f6;
	mul.f32 	%f13, %f10, %f12;
	fma.rn.f32 	%f14, %f9, %f7, %f13;
	mov.f32 	%f15, 0f00000000;
	sub.f32 	%f16, %f15, %f4;
	mul.f32 	%f17, %f10, %f7;
	fma.rn.f32 	%f18, %f16, %f7, %f17;
	div.rn.f32 	%f19, %f14, %f18;
	sub.f32 	%f20, %f6, %f1;
	mul.f32 	%f21, %f16, %f12;
	fma.rn.f32 	%f22, %f9, %f20, %f21;
	div.rn.f32 	%f23, %f22, %f18;
	cvt.f64.f32 	%fd1, %f19;
	mov.f64 	%fd2, 0d3FF0000000000000;
	sub.f64 	%fd3, %fd2, %fd1;
	cvt.f64.f32 	%fd4, %f23;
	sub.f64 	%fd5, %fd3, %fd4;
	cvt.rn.f32.f64 	%f25, %fd5;
	setp.ltu.f32 	%p4, %f19, 0f00000000;
	setp.ltu.f32 	%p5, %f23, 0f00000000;
	or.pred  	%p6, %p4, %p5;
	setp.ltu.f32 	%p7, %f25, 0f00000000;
	or.pred  	%p8, %p6, %p7;
	@%p8 bra 	$L__BB3_4;
	mad.lo.s32 	%r3, %r4, %r13, %r1;
	cvta.to.global.u64 	%rd4, %rd2;
	mul.wide.s32 	%rd5, %r3, 4;
	add.s64 	%rd6, %rd4, %rd5;
	ld.global.f32 	%f27, [%rd6];
	setp.leu.f32 	%p9, %f27, 0f3F000000;
	@%p9 bra 	$L__BB3_4;
	add.s64 	%rd10, %rd1, %rd5;
	mov.b32 	%r18, 1065353216;
	st.global.u32 	[%rd10], %r18;
	bra.uni 	$L__BB3_5;
$L__BB3_4:
	mad.lo.s32 	%r16, %r4, %r13, %r1;
	mul.wide.s32 	%rd7, %r16, 4;
	add.s64 	%rd8, %rd1, %rd7;
	mov.b32 	%r17, 0;
	st.global.u32 	[%rd8], %r17;
$L__BB3_5:
	ret;

}
.func  (.param .b64 func_retval0) __internal_accurate_pow(
	.param .b64 __internal_accurate_pow_param_0
)
{
	.reg .pred 	%p<8>;
	.reg .b32 	%r<49>;
	.reg .b32 	%f<3>;
	.reg .b64 	%fd<109>;

	ld.param.f64 	%fd10, [__internal_accurate_pow_param_0];
	{
	.reg .b32 %temp; 
	mov.b64 	{%temp, %r46}, %fd10;
	}
	{
	.reg .b32 %temp; 
	mov.b64 	{%r45, %temp}, %fd10;
	}
	shr.u32 	%r47, %r46, 20;
	setp.gt.u32 	%p1, %r46, 1048575;
	@%p1 bra 	$L__BB4_2;
	mul.f64 	%fd11, %fd10, 0d4350000000000000;
	{
	.reg .b32 %temp; 
	mov.b64 	{%temp, %r46}, %fd11;
	}
	{
	.reg .b32 %temp; 
	mov.b64 	{%r45, %temp}, %fd11;
	}
	shr.u32 	%r16, %r46, 20;
	add.s32 	%r47, %r16, -54;
$L__BB4_2:
	add.s32 	%r48, %r47, -1023;
	and.b32  	%r17, %r46, -2146435073;
	or.b32  	%r18, %r17, 1072693248;
	mov.b64 	%fd107, {%r45, %r18};
	setp.lt.u32 	%p2, %r18, 1073127583;
	@%p2 bra 	$L__BB4_4;
	{
	.reg .b32 %temp; 
	mov.b64 	{%r19, %temp}, %fd107;
	}
	{
	.reg .b32 %temp; 
	mov.b64 	{%temp, %r20}, %fd107;
	}
	add.s32 	%r21, %r20, -1048576;
	mov.b64 	%fd107, {%r19, %r21};
	add.s32 	%r48, %r47, -1022;
$L__BB4_4:
	add.f64 	%fd12, %fd107, 0dBFF0000000000000;
	add.f64 	%fd13, %fd107, 0d3FF0000000000000;
	rcp.approx.ftz.f64 	%fd14, %fd13;
	neg.f64 	%fd15, %fd13;
	fma.rn.f64 	%fd16, %fd15, %fd14, 0d3FF0000000000000;
	fma.rn.f64 	%fd17, %fd16, %fd16, %fd16;
	fma.rn.f64 	%fd18, %fd17, %fd14, %fd14;
	mul.f64 	%fd19, %fd12, %fd18;
	fma.rn.f64 	%fd20, %fd12, %fd18, %fd19;
	mul.f64 	%fd21, %fd20, %fd20;
	fma.rn.f64 	%fd22, %fd21, 0d3EB0F5FF7D2CAFE2, 0d3ED0F5D241AD3B5A;
	fma.rn.f64 	%fd23, %fd22, %fd21, 0d3EF3B20A75488A3F;
	fma.rn.f64 	%fd24, %fd23, %fd21, 0d3F1745CDE4FAECD5;
	fma.rn.f64 	%fd25, %fd24, %fd21, 0d3F3C71C7258A578B;
	fma.rn.f64 	%fd26, %fd25, %fd21, 0d3F6249249242B910;
	fma.rn.f64 	%fd27, %fd26, %fd21, 0d3F89999999999DFB;
	sub.f64 	%fd28, %fd12, %fd20;
	add.f64 	%fd29, %fd28, %fd28;
	neg.f64 	%fd30, %fd20;
	fma.rn.f64 	%fd31, %fd30, %fd12, %fd29;
	mul.f64 	%fd32, %fd18, %fd31;
	fma.rn.f64 	%fd33, %fd21, %fd27, 0d3FB5555555555555;
	mov.f64 	%fd34, 0d3FB5555555555555;
	sub.f64 	%fd35, %fd34, %fd33;
	fma.rn.f64 	%fd36, %fd21, %fd27, %fd35;
	add.f64 	%fd37, %fd36, 0dBC46A4CB00B9E7B0;
	add.f64 	%fd38, %fd33, %fd37;
	sub.f64 	%fd39, %fd33, %fd38;
	add.f64 	%fd40, %fd37, %fd39;
	mul.rn.f64 	%fd41, %fd20, %fd20;
	neg.f64 	%fd42, %fd41;
	fma.rn.f64 	%fd43, %fd20, %fd20, %fd42;
	{
	.reg .b32 %temp; 
	mov.b64 	{%r22, %temp}, %fd32;
	}
	{
	.reg .b32 %temp; 
	mov.b64 	{%temp, %r23}, %fd32;
	}
	add.s32 	%r24, %r23, 1048576;
	mov.b64 	%fd44, {%r22, %r24};
	fma.rn.f64 	%fd45, %fd20, %fd44, %fd43;
	mul.rn.f64 	%fd46, %fd41, %fd20;
	neg.f64 	%fd47, %fd46;
	fma.rn.f64 	%fd48, %fd41, %fd20, %fd47;
	fma.rn.f64 	%fd49, %fd41, %fd32, %fd48;
	fma.rn.f64 	%fd50, %fd45, %fd20, %fd49;
	mul.rn.f64 	%fd51, %fd38, %fd46;
	neg.f64 	%fd52, %fd51;
	fma.rn.f64 	%fd53, %fd38, %fd46, %fd52;
	fma.rn.f64 	%fd54, %fd38, %fd50, %fd53;
	fma.rn.f64 	%fd55, %fd40, %fd46, %fd54;
	add.f64 	%fd56, %fd51, %fd55;
	sub.f64 	%fd57, %fd51, %fd56;
	add.f64 	%fd58, %fd55, %fd57;
	add.f64 	%fd59, %fd20, %fd56;
	sub.f64 	%fd60, %fd20, %fd59;
	add.f64 	%fd61, %fd56, %fd60;
	add.f64 	%fd62, %fd58, %fd61;
	add.f64 	%fd63, %fd32, %fd62;
	add.f64 	%fd64, %fd59, %fd63;
	sub.f64 	%fd65, %fd59, %fd64;
	add.f64 	%fd66, %fd63, %fd65;
	xor.b32  	%r25, %r48, -2147483648;
	mov.b32 	%r26, 1127219200;
	mov.b64 	%fd67, {%r25, %r26};
	mov.b32 	%r27, -2147483648;
	mov.b64 	%fd68, {%r27, %r26};
	sub.f64 	%fd69, %fd67, %fd68;
	fma.rn.f64 	%fd70, %fd69, 0d3FE62E42FEFA39EF, %fd64;
	fma.rn.f64 	%fd71, %fd69, 0dBFE62E42FEFA39EF, %fd70;
	sub.f64 	%fd72, %fd71, %fd64;
	sub.f64 	%fd73, %fd66, %fd72;
	fma.rn.f64 	%fd74, %fd69, 0d3C7ABC9E3B39803F, %fd73;
	add.f64 	%fd75, %fd70, %fd74;
	sub.f64 	%fd76, %fd70, %fd75;
	add.f64 	%fd77, %fd74, %fd76;
	mov.f64 	%fd78, 0d4000000000000000;
	{
	.reg .b32 %temp; 
	mov.b64 	{%temp, %r28}, %fd78;
	}
	{
	.reg .b32 %temp; 
	mov.b64 	{%r29, %temp}, %fd78;
	}
	shl.b32 	%r30, %r28, 1;
	setp.gt.u32 	%p3, %r30, -33554433;
	and.b32  	%r31, %r28, -15728641;
	selp.b32 	%r32, %r31, %r28, %p3;
	mov.b64 	%fd79, {%r29, %r32};
	mul.rn.f64 	%fd80, %fd75, %fd79;
	neg.f64 	%fd81, %fd80;
	fma.rn.f64 	%fd82, %fd75, %fd79, %fd81;
	fma.rn.f64 	%fd83, %fd77, %fd79, %fd82;
	add.f64 	%fd4, %fd80, %fd83;
	sub.f64 	%fd84, %fd80, %fd4;
	add.f64 	%fd5, %fd83, %fd84;
	fma.rn.f64 	%fd85, %fd4, 0d3FF71547652B82FE, 0d4338000000000000;
	{
	.reg .b32 %temp; 
	mov.b64 	{%r13, %temp}, %fd85;
	}
	mov.f64 	%fd86, 0dC338000000000000;
	add.rn.f64 	%fd87, %fd85, %fd86;
	fma.rn.f64 	%fd88, %fd87, 0dBFE62E42FEFA39EF, %fd4;
	fma.rn.f64 	%fd89, %fd87, 0dBC7ABC9E3B39803F, %fd88;
	fma.rn.f64 	%fd90, %fd89, 0d3E5ADE1569CE2BDF, 0d3E928AF3FCA213EA;
	fma.rn.f64 	%fd91, %fd90, %fd89, 0d3EC71DEE62401315;
	fma.rn.f64 	%fd92, %fd91, %fd89, 0d3EFA01997C89EB71;
	fma.rn.f64 	%fd93, %fd92, %fd89, 0d3F2A01A014761F65;
	fma.rn.f64 	%fd94, %fd93, %fd89, 0d3F56C16C1852B7AF;
	fma.rn.f64 	%fd95, %fd94, %fd89, 0d3F81111111122322;
	fma.rn.f64 	%fd96, %fd95, %fd89, 0d3FA55555555502A1;
	fma.rn.f64 	%fd97, %fd96, %fd89, 0d3FC5555555555511;
	fma.rn.f64 	%fd98, %fd97, %fd89, 0d3FE000000000000B;
	fma.rn.f64 	%fd99, %fd98, %fd89, 0d3FF0000000000000;
	fma.rn.f64 	%fd100, %fd99, %fd89, 0d3FF0000000000000;
	{
	.reg .b32 %temp; 
	mov.b64 	{%r14, %temp}, %fd100;
	}
	{
	.reg .b32 %temp; 
	mov.b64 	{%temp, %r15}, %fd100;
	}
	shl.b32 	%r33, %r13, 20;
	add.s32 	%r34, %r33, %r15;
	mov.b64 	%fd108, {%r14, %r34};
	{
	.reg .b32 %temp; 
	mov.b64 	{%temp, %r35}, %fd4;
	}
	mov.b32 	%f2, %r35;
	abs.f32 	%f1, %f2;
	setp.lt.f32 	%p4, %f1, 0f4086232B;
	@%p4 bra 	$L__BB4_7;
	setp.lt.f64 	%p5, %fd4, 0d0000000000000000;
	add.f64 	%fd101, %fd4, 0d7FF0000000000000;
	selp.f64 	%fd108, 0d0000000000000000, %fd101, %p5;
	setp.geu.f32 	%p6, %f1, 0f40874800;
	@%p6 bra 	$L__BB4_7;
	shr.u32 	%r36, %r13, 31;
	add.s32 	%r37, %r13, %r36;
	shr.s32 	%r38, %r37, 1;
	shl.b32 	%r39, %r38, 20;
	add.s32 	%r40, %r15, %r39;
	mov.b64 	%fd102, {%r14, %r40};
	sub.s32 	%r41, %r13, %r38;
	shl.b32 	%r42, %r41, 20;
	add.s32 	%r43, %r42, 1072693248;
	mov.b32 	%r44, 0;
	mov.b64 	%fd103, {%r44, %r43};
	mul.f64 	%fd108, %fd103, %fd102;
$L__BB4_7:
	abs.f64 	%fd104, %fd108;
	setp.eq.f64 	%p7, %fd104, 0d7FF0000000000000;
	fma.rn.f64 	%fd105, %fd108, %fd5, %fd108;
	selp.f64 	%fd106, %fd108, %fd105, %p7;
	st.param.f64 	[func_retval0], %fd106;
	ret;

}


// ===== COMPILED SASS (sm_100) =====

	.target	sm_100

	.elftype	@"ET_EXEC"


//--------------------- .note.nv.tkinfo           --------------------------
	.section	.note.nv.tkinfo,"",@"SHT_NOTE"
	.sectionflags	@"SHF_NOTE_NV_TKINFO"
	.tkinfo
        /*0018*/ 	.word	0x00000002
        /*0030*/ 	.string	""
        /*0030*/ 	.string	"ptxas"
        /*0030*/ 	.string	"Cuda compilation tools, release 13.0, V13.0.88"
        /*0030*/ 	.string	"Build cuda_13.0.r13.0/compiler.36424714_0"
        /*0030*/ 	.string	"-arch sm_100 -m 64 "



//--------------------- .note.nv.cuinfo           --------------------------
	.section	.note.nv.cuinfo,"",@"SHT_NOTE"
	.sectionflags	@"SHF_NOTE_NV_CUINFO"
        /*0018*/ 	.short	0x0002
        /*001a*/ 	.short	0x0064
        /*001c*/ 	.short	0x0082
	.zero		2


//--------------------- .nv.info                  --------------------------
	.section	.nv.info,"",@"SHT_CUDA_INFO"
	.align	4


	//----- nvinfo : EIATTR_REGCOUNT
	.align		4
        /*0000*/ 	.byte	0x04, 0x2f
        /*0002*/ 	.short	(.L_1 - .L_0)
	.align		4
.L_0:
        /*0004*/ 	.word	index@(_Z9colToGrayPfS_iii)
        /*0008*/ 	.word	0x00000010


	//----- nvinfo : EIATTR_FRAME_SIZE
	.align		4
.L_1:
        /*000c*/ 	.byte	0x04, 0x11
        /*000e*/ 	.short	(.L_3 - .L_2)
	.align		4
.L_2:
        /*0010*/ 	.word	index@(_Z9colToGrayPfS_iii)
        /*0014*/ 	.word	0x00000000


	//----- nvinfo : EIATTR_REGCOUNT
	.align		4
.L_3:
        /*0018*/ 	.byte	0x04, 0x2f
        /*001a*/ 	.short	(.L_5 - .L_4)
	.align		4
.L_4:
        /*001c*/ 	.word	index@(_Z12canny_edge_0PfS_S_ii)
        /*0020*/ 	.word	0x00000020


	//----- nvinfo : EIATTR_FRAME_SIZE
	.align		4
.L_5:
        /*0024*/ 	.byte	0x04, 0x11
        /*0026*/ 	.short	(.L_7 - .L_6)
	.align		4
.L_6:
        /*0028*/ 	.word	index@($_Z12canny_edge_0PfS_S_ii$__internal_accurate_pow)
        /*002c*/ 	.word	0x00000000


	//----- nvinfo : EIATTR_FRAME_SIZE
	.align		4
.L_7:
        /*0030*/ 	.byte	0x04, 0x11
        /*0032*/ 	.short	(.L_9 - .L_8)
	.align		4
.L_8:
        /*0034*/ 	.word	index@($__internal_2_$__cuda_sm3x_div_rn_noftz_f32_slowpath)
        /*0038*/ 	.word	0x00000000


	//----- nvinfo : EIATTR_FRAME_SIZE
	.align		4
.L_9:
        /*003c*/ 	.byte	0x04, 0x11
        /*003e*/ 	.short	(.L_11 - .L_10)
	.align		4
.L_10:
        /*0040*/ 	.word	index@($__internal_1_$__cuda_sm20_sqrt_rn_f32_slowpath)
        /*0044*/ 	.word	0x00000000


	//----- nvinfo : EIATTR_FRAME_SIZE
	.align		4
.L_11:
        /*0048*/ 	.byte	0x04, 0x11
        /*004a*/ 	.short	(.L_13 - .L_12)
	.align		4
.L_12:
        /*004c*/ 	.word	index@(_Z12canny_edge_0PfS_S_ii)
        /*0050*/ 	.word	0x00000000


	//----- nvinfo : EIATTR_REGCOUNT
	.align		4
.L_13:
        /*0054*/ 	.byte	0x04, 0x2f
        /*0056*/ 	.short	(.L_15 - .L_14)
	.align		4
.L_14:
        /*0058*/ 	.word	index@(_Z12canny_edge_1PfS_S_iif)
        /*005c*/ 	.word	0x00000010


	//----- nvinfo : EIATTR_FRAME_SIZE
	.align		4
.L_15:
        /*0060*/ 	.byte	0x04, 0x11
        /*0062*/ 	.short	(.L_17 - .L_16)
	.align		4
.L_16:
        /*0064*/ 	.word	index@(_Z12canny_edge_1PfS_S_iif)
        /*0068*/ 	.word	0x00000000


	//----- nvinfo : EIATTR_REGCOUNT
	.align		4
.L_17:
        /*006c*/ 	.byte	0x04, 0x2f
        /*006e*/ 	.short	(.L_19 - .L_18)
	.align		4
.L_18:
        /*0070*/ 	.word	index@(_Z10apply_maskPfS_ii)
        /*0074*/ 	.word	0x00000016


	//----- nvinfo : EIATTR_FRAME_SIZE
	.align		4
.L_19:
        /*0078*/ 	.byte	0x04, 0x11
        /*007a*/ 	.short	(.L_21 - .L_20)
	.align		4
.L_20:
        /*007c*/ 	.word	index@($__internal_0_$__cuda_sm3x_div_rn_noftz_f32_slowpath)
        /*0080*/ 	.word	0x00000000


	//----- nvinfo : EIATTR_FRAME_SIZE
	.align		4
.L_21:
        /*0084*/ 	.byte	0x04, 0x11
        /*0086*/ 	.short	(.L_23 - .L_22)
	.align		4
.L_22:
        /*0088*/ 	.word	index@(_Z10apply_maskPfS_ii)
        /*008c*/ 	.word	0x00000000


	//----- nvinfo : EIATTR_MIN_STACK_SIZE
	.align		4
.L_23:
        /*0090*/ 	.byte	0x04, 0x12
        /*0092*/ 	.short	(.L_25 - .L_24)
	.align		4
.L_24:
        /*0094*/ 	.word	index@(_Z10apply_maskPfS_ii)
        /*0098*/ 	.word	0x00000000


	//----- nvinfo : EIATTR_MIN_STACK_SIZE
	.align		4
.L_25:
        /*009c*/ 	.byte	0x04, 0x12
        /*009e*/ 	.short	(.L_27 - .L_26)
	.align		4
.L_26:
        /*00a0*/ 	.word	index@(_Z12canny_edge_1PfS_S_iif)
        /*00a4*/ 	.word	0x00000000


	//----- nvinfo : EIATTR_MIN_STACK_SIZE
	.align		4
.L_27:
        /*00a8*/ 	.byte	0x04, 0x12
        /*00aa*/ 	.short	(.L_29 - .L_28)
	.align		4
.L_28:
        /*00ac*/ 	.word	index@(_Z12canny_edge_0PfS_S_ii)
        /*00b0*/ 	.word	0x00000000


	//----- nvinfo : EIATTR_MIN_STACK_SIZE
	.align		4
.L_29:
        /*00b4*/ 	.byte	0x04, 0x12
        /*00b6*/ 	.short	(.L_31 - .L_30)
	.align		4
.L_30:
        /*00b8*/ 	.word	index@(_Z9colToGrayPfS_iii)
        /*00bc*/ 	.word	0x00000000
.L_31:


//--------------------- .nv.compat                --------------------------
	.section	.nv.compat,"",@"SHT_CUDA_COMPAT_INFO"
	.align	4
        /*0000*/ 	.byte	0x02, 0x09, 0x00, 0x00, 0x02, 0x02, 0x01, 0x00, 0x02, 0x05, 0x05, 0x00, 0x03, 0x07, 0x01, 0x01
        /*0010*/ 	.byte	0x02, 0x03, 0x00, 0x00, 0x02, 0x06, 0x01, 0x00, 0x04, 0x0b, 0x08, 0x00, 0x01, 0x00, 0x00, 0x00
        /*0020*/ 	.byte	0x00, 0x00, 0x00, 0x00


//--------------------- .nv.info._Z10apply_maskPfS_ii --------------------------
	.section	.nv.info._Z10apply_maskPfS_ii,"",@"SHT_CUDA_INFO"
	.sectionflags	@""
	.align	4


	//----- nvinfo : EIATTR_CUDA_API_VERSION
	.align		4
        /*0000*/ 	.byte	0x04, 0x37
        /*0002*/ 	.short	(.L_33 - .L_32)
.L_32:
        /*0004*/ 	.word	0x00000082


	//----- nvinfo : EIATTR_KPARAM_INFO
	.align		4
.L_33:
        /*0008*/ 	.byte	0x04, 0x17
        /*000a*/ 	.short	(.L_35 - .L_34)
.L_34:
        /*000c*/ 	.word	0x00000000
        /*0010*/ 	.short	0x0003
        /*0012*/ 	.short	0x0014
        /*0014*/ 	.byte	0x00, 0xf0, 0x11, 0x00


	//----- nvinfo : EIATTR_KPARAM_INFO
	.align		4
.L_35:
        /*0018*/ 	.byte	0x04, 0x17
        /*001a*/ 	.short	(.L_37 - .L_36)
.L_36:
        /*001c*/ 	.word	0x00000000
        /*0020*/ 	.short	0x0002
        /*0022*/ 	.short	0x0010
        /*0024*/ 	.byte	0x00, 0xf0, 0x11, 0x00


	//----- nvinfo : EIATTR_KPARAM_INFO
	.align		4
.L_37:
        /*0028*/ 	.byte	0x04, 0x17
        /*002a*/ 	.short	(.L_39 - .L_38)
.L_38:
        /*002c*/ 	.word	0x00000000
        /*0030*/ 	.short	0x0001
        /*0032*/ 	.short	0x0008
        /*0034*/ 	.byte	0x00, 0xf5, 0x21, 0x00


	//----- nvinfo : EIATTR_KPARAM_INFO
	.align		4
.L_39:
        /*0038*/ 	.byte	0x04, 0x17
        /*003a*/ 	.short	(.L_41 - .L_40)
.L_40:
        /*003c*/ 	.word	0x00000000
        /*0040*/ 	.short	0x0000
        /*0042*/ 	.short	0x0000
        /*0044*/ 	.byte	0x00, 0xf5, 0x21, 0x00


	//----- nvinfo : EIATTR_SPARSE_MMA_MASK
	.align		4
.L_41:
        /*0048*/ 	.byte	0x03, 0x50
        /*004a*/ 	.short	0x0000


	//----- nvinfo : EIATTR_MAXREG_COUNT
	.align		4
        /*004c*/ 	.byte	0x03, 0x1b
        /*004e*/ 	.short	0x00ff


	//----- nvinfo : EIATTR_MERCURY_ISA_VERSION
	.align		4
        /*0050*/ 	.byte	0x03, 0x5f
        /*0052*/ 	.short	0x0101


	//----- nvinfo : EIATTR_VRC_CTA_INIT_COUNT
	.align		4
        /*0054*/ 	.byte	0x02, 0x4a
	.zero		1
	.zero		1


	//----- nvinfo : EIATTR_EXIT_INSTR_OFFSETS
	.align		4
        /*0058*/ 	.byte	0x04, 0x1c
        /*005a*/ 	.short	(.L_43 - .L_42)


	//   ....[0]....
.L_42:
        /*005c*/ 	.word	0x000000c0


	//   ....[1]....
        /*0060*/ 	.word	0x00000500


	//   ....[2]....
        /*0064*/ 	.word	0x00000570


	//----- nvinfo : EIATTR_CRS_STACK_SIZE
	.align		4
.L_43:
        /*0068*/ 	.byte	0x04, 0x1e
        /*006a*/ 	.short	(.L_45 - .L_44)
.L_44:
        /*006c*/ 	.word	0x00000000


	//----- nvinfo : EIATTR_CBANK_PARAM_SIZE
	.align		4
.L_45:
        /*0070*/ 	.byte	0x03, 0x19
        /*0072*/ 	.short	0x0018


	//----- nvinfo : EIATTR_PARAM_CBANK
	.align		4
        /*0074*/ 	.byte	0x04, 0x0a
        /*0076*/ 	.short	(.L_47 - .L_46)
	.align		4
.L_46:
        /*0078*/ 	.word	index@(.nv.constant0._Z10apply_maskPfS_ii)
        /*007c*/ 	.short	0x0380
        /*007e*/ 	.short	0x0018


	//----- nvinfo : EIATTR_SW_WAR
	.align		4
.L_47:
        /*0080*/ 	.byte	0x04, 0x36
        /*0082*/ 	.short	(.L_49 - .L_48)
.L_48:
        /*0084*/ 	.word	0x00000008
.L_49:


//--------------------- .nv.info._Z12canny_edge_1PfS_S_iif --------------------------
	.section	.nv.info._Z12canny_edge_1PfS_S_iif,"",@"SHT_CUDA_INFO"
	.sectionflags	@""
	.align	4


	//----- nvinfo : EIATTR_CUDA_API_VERSION
	.align		4
        /*0000*/ 	.byte	0x04, 0x37
        /*0002*/ 	.short	(.L_51 - .L_50)
.L_50:
        /*0004*/ 	.word	0x00000082


	//----- nvinfo : EIATTR_KPARAM_INFO
	.align		4
.L_51:
        /*0008*/ 	.byte	0x04, 0x17
        /*000a*/ 	.short	(.L_53 - .L_52)
.L_52:
        /*000c*/ 	.word	0x00000000
        /*0010*/ 	.short	0x0005
        /*0012*/ 	.short	0x0020
        /*0014*/ 	.byte	0x00, 0xf0, 0x11, 0x00


	//----- nvinfo : EIATTR_KPARAM_INFO
	.align		4
.L_53:
        /*0018*/ 	.byte	0x04, 0x17
        /*001a*/ 	.short	(.L_55 - .L_54)
.L_54:
        /*001c*/ 	.word	0x00000000
        /*0020*/ 	.short	0x0004
        /*0022*/ 	.short	0x001c
        /*0024*/ 	.byte	0x00, 0xf0, 0x11, 0x00


	//----- nvinfo : EIATTR_KPARAM_INFO
	.align		4
.L_55:
        /*0028*/ 	.byte	0x04, 0x17
        /*002a*/ 	.short	(.L_57 - .L_56)
.L_56:
        /*002c*/ 	.word	0x00000000
        /*0030*/ 	.short	0x0003
        /*0032*/ 	.short	0x0018
        /*0034*/ 	.byte	0x00, 0xf0, 0x11, 0x00


	//----- nvinfo : EIATTR_KPARAM_INFO
	.align		4
.L_57:
        /*0038*/ 	.byte	0x04, 0x17
        /*003a*/ 	.short	(.L_59 - .L_58)
.L_58:
        /*003c*/ 	.word	0x00000000
        /*0040*/ 	.short	0x0002
        /*0042*/ 	.short	0x0010
        /*0044*/ 	.byte	0x00, 0xf5, 0x21, 0x00


	//----- nvinfo : EIATTR_KPARAM_INFO
	.align		4
.L_59:
        /*0048*/ 	.byte	0x04, 0x17
        /*004a*/ 	.short	(.L_61 - .L_60)
.L_60:
        /*004c*/ 	.word	0x00000000
        /*0050*/ 	.short	0x0001
        /*0052*/ 	.short	0x0008
        /*0054*/ 	.byte	0x00, 0xf5, 0x21, 0x00


	//----- nvinfo : EIATTR_KPARAM_INFO
	.align		4
.L_61:
        /*0058*/ 	.byte	0x04, 0x17
        /*005a*/ 	.short	(.L_63 - .L_62)
.L_62:
        /*005c*/ 	.word	0x00000000
        /*0060*/ 	.short	0x0000
        /*0062*/ 	.short	0x0000
        /*0064*/ 	.byte	0x00, 0xf5, 0x21, 0x00


	//----- nvinfo : EIATTR_SPARSE_MMA_MASK
	.align		4
.L_63:
        /*0068*/ 	.byte	0x03, 0x50
        /*006a*/ 	.short	0x0000


	//----- nvinfo : EIATTR_MAXREG_COUNT
	.align		4
        /*006c*/ 	.byte	0x03, 0x1b
        /*006e*/ 	.short	0x00ff


	//----- nvinfo : EIATTR_MERCURY_ISA_VERSION
	.align		4
        /*0070*/ 	.byte	0x03, 0x5f
        /*0072*/ 	.short	0x0101


	//----- nvinfo : EIATTR_VRC_CTA_INIT_COUNT
	.align		4
        /*0074*/ 	.byte	0x02, 0x4a
	.zero		1
	.zero		1


	//----- nvinfo : EIATTR_EXIT_INSTR_OFFSETS
	.align		4
        /*0078*/ 	.byte	0x04, 0x1c
        /*007a*/ 	.short	(.L_65 - .L_64)


	//   ....[0]....
.L_64:
        /*007c*/ 	.word	0x000000c0


	//   ....[1]....
        /*0080*/ 	.word	0x00000670


	//----- nvinfo : EIATTR_CRS_STACK_SIZE
	.align		4
.L_65:
        /*0084*/ 	.byte	0x04, 0x1e
        /*0086*/ 	.short	(.L_67 - .L_66)
.L_66:
        /*0088*/ 	.word	0x00000000


	//----- nvinfo : EIATTR_CBANK_PARAM_SIZE
	.align		4
.L_67:
        /*008c*/ 	.byte	0x03, 0x19
        /*008e*/ 	.short	0x0024


	//----- nvinfo : EIATTR_PARAM_CBANK
	.align		4
        /*0090*/ 	.byte	0x04, 0x0a
        /*0092*/ 	.short	(.L_69 - .L_68)
	.align		4
.L_68:
        /*0094*/ 	.word	index@(.nv.constant0._Z12canny_edge_1PfS_S_iif)
        /*0098*/ 	.short	0x0380
        /*009a*/ 	.short	0x0024


	//----- nvinfo : EIATTR_SW_WAR
	.align		4
.L_69:
        /*009c*/ 	.byte	0x04, 0x36
        /*009e*/ 	.short	(.L_71 - .L_70)
.L_70:
        /*00a0*/ 	.word	0x00000008
.L_71:


//--------------------- .nv.info._Z12canny_edge_0PfS_S_ii --------------------------
	.section	.nv.info._Z12canny_edge_0PfS_S_ii,"",@"SHT_CUDA_INFO"
	.sectionflags	@""
	.align	4


	//----- nvinfo : EIATTR_CUDA_API_VERSION
	.align		4
        /*0000*/ 	.byte	0x04, 0x37
        /*0002*/ 	.short	(.L_73 - .L_72)
.L_72:
        /*0004*/ 	.word	0x00000082


	//----- nvinfo : EIATTR_KPARAM_INFO
	.align		4
.L_73:
        /*0008*/ 	.byte	0x04, 0x17
        /*000a*/ 	.short	(.L_75 - .L_74)
.L_74:
        /*000c*/ 	.word	0x00000000
        /*0010*/ 	.short	0x0004
        /*0012*/ 	.short	0x001c
        /*0014*/ 	.byte	0x00, 0xf0, 0x11, 0x00


	//----- nvinfo : EIATTR_KPARAM_INFO
	.align		4
.L_75:
        /*0018*/ 	.byte	0x04, 0x17
        /*001a*/ 	.short	(.L_77 - .L_76)
.L_76:
        /*001c*/ 	.word	0x00000000
        /*0020*/ 	.short	0x0003
        /*0022*/ 	.short	0x0018
        /*0024*/ 	.byte	0x00, 0xf0, 0x11, 0x00


	//----- nvinfo : EIATTR_KPARAM_INFO
	.align		4
.L_77:
        /*0028*/ 	.byte	0x04, 0x17
        /*002a*/ 	.short	(.L_79 - .L_78)
.L_78:
        /*002c*/ 	.word	0x00000000
        /*0030*/ 	.short	0x0002
        /*0032*/ 	.short	0x0010
        /*0034*/ 	.byte	0x00, 0xf5, 0x21, 0x00


	//----- nvinfo : EIATTR_KPARAM_INFO
	.align		4
.L_79:
        /*0038*/ 	.byte	0x04, 0x17
        /*003a*/ 	.short	(.L_81 - .L_80)
.L_80:
        /*003c*/ 	.word	0x00000000
        /*0040*/ 	.short	0x0001
        /*0042*/ 	.short	0x0008
        /*0044*/ 	.byte	0x00, 0xf5, 0x21, 0x00


	//----- nvinfo : EIATTR_KPARAM_INFO
	.align		4
.L_81:
        /*0048*/ 	.byte	0x04, 0x17
        /*004a*/ 	.short	(.L_83 - .L_82)
.L_82:
        /*004c*/ 	.word	0x00000000
        /*0050*/ 	.short	0x0000
        /*0052*/ 	.short	0x0000
        /*0054*/ 	.byte	0x00, 0xf5, 0x21, 0x00


	//----- nvinfo : EIATTR_SPARSE_MMA_MASK
	.align		4
.L_83:
        /*0058*/ 	.byte	0x03, 0x50
        /*005a*/ 	.short	0x0000


	//----- nvinfo : EIATTR_MAXREG_COUNT
	.align		4
        /*005c*/ 	.byte	0x03, 0x1b
        /*005e*/ 	.short	0x00ff


	//----- nvinfo : EIATTR_MERCURY_ISA_VERSION
	.align		4
        /*0060*/ 	.byte	0x03, 0x5f
        /*0062*/ 	.short	0x0101


	//----- nvinfo : EIATTR_VRC_CTA_INIT_COUNT
	.align		4
        /*0064*/ 	.byte	0x02, 0x4a
	.zero		1
	.zero		1


	//----- nvinfo : EIATTR_EXIT_INSTR_OFFSETS
	.align		4
        /*0068*/ 	.byte	0x04, 0x1c
        /*006a*/ 	.short	(.L_85 - .L_84)


	//   ....[0]....
.L_84:
        /*006c*/ 	.word	0x000000c0


	//   ....[1]....
        /*0070*/ 	.word	0x00000c00


	//----- nvinfo : EIATTR_CRS_STACK_SIZE
	.align		4
.L_85:
        /*0074*/ 	.byte	0x04, 0x1e
        /*0076*/ 	.short	(.L_87 - .L_86)
.L_86:
        /*0078*/ 	.word	0x00000000


	//----- nvinfo : EIATTR_CBANK_PARAM_SIZE
	.align		4
.L_87:
        /*007c*/ 	.byte	0x03, 0x19
        /*007e*/ 	.short	0x0020


	//----- nvinfo : EIATTR_PARAM_CBANK
	.align		4
        /*0080*/ 	.byte	0x04, 0x0a
        /*0082*/ 	.short	(.L_89 - .L_88)
	.align		4
.L_88:
        /*0084*/ 	.word	index@(.nv.constant0._Z12canny_edge_0PfS_S_ii)
        /*0088*/ 	.short	0x0380
        /*008a*/ 	.short	0x0020


	//----- nvinfo : EIATTR_SW_WAR
	.align		4
.L_89:
        /*008c*/ 	.byte	0x04, 0x36
        /*008e*/ 	.short	(.L_91 - .L_90)
.L_90:
        /*0090*/ 	.word	0x00000008
.L_91:


//--------------------- .nv.info._Z9colToGrayPfS_iii --------------------------
	.section	.nv.info._Z9colToGrayPfS_iii,"",@"SHT_CUDA_INFO"
	.sectionflags	@""
	.align	4


	//----- nvinfo : EIATTR_CUDA_API_VERSION
	.align		4
        /*0000*/ 	.byte	0x04, 0x37
        /*0002*/ 	.short	(.L_93 - .L_92)
.L_92:
        /*0004*/ 	.word	0x00000082


	//----- nvinfo : EIATTR_KPARAM_INFO
	.align		4
.L_93:
        /*0008*/ 	.byte	0x04, 0x17
        /*000a*/ 	.short	(.L_95 - .L_94)
.L_94:
        /*000c*/ 	.word	0x00000000
        /*0010*/ 	.short	0x0004
        /*0012*/ 	.short	0x0018
        /*0014*/ 	.byte	0x00, 0xf0, 0x11, 0x00


	//----- nvinfo : EIATTR_KPARAM_INFO
	.align		4
.L_95:
        /*0018*/ 	.byte	0x04, 0x17
        /*001a*/ 	.short	(.L_97 - .L_96)
.L_96:
        /*001c*/ 	.word	0x00000000
        /*0020*/ 	.short	0x0003
        /*0022*/ 	.short	0x0014
        /*0024*/ 	.byte	0x00, 0xf0, 0x11, 0x00


	//----- nvinfo : EIATTR_KPARAM_INFO
	.align		4
.L_97:
        /*0028*/ 	.byte	0x04, 0x17
        /*002a*/ 	.short	(.L_99 - .L_98)
.L_98:
        /*002c*/ 	.word	0x00000000
        /*0030*/ 	.short	0x0002
        /*0032*/ 	.short	0x0010
        /*0034*/ 	.byte	0x00, 0xf0, 0x11, 0x00


	//----- nvinfo : EIATTR_KPARAM_INFO
	.align		4
.L_99:
        /*0038*/ 	.byte	0x04, 0x17
        /*003a*/ 	.short	(.L_101 - .L_100)
.L_100:
        /*003c*/ 	.word	0x00000000
        /*0040*/ 	.short	0x0001
        /*0042*/ 	.short	0x0008
        /*0044*/ 	.byte	0x00, 0xf5, 0x21, 0x00


	//----- nvinfo : EIATTR_KPARAM_INFO
	.align		4
.L_101:
        /*0048*/ 	.byte	0x04, 0x17
        /*004a*/ 	.short	(.L_103 - .L_102)
.L_102:
        /*004c*/ 	.word	0x00000000
        /*0050*/ 	.short	0x0000
        /*0052*/ 	.short	0x0000
        /*0054*/ 	.byte	0x00, 0xf5, 0x21, 0x00


	//----- nvinfo : EIATTR_SPARSE_MMA_MASK
	.align		4
.L_103:
        /*0058*/ 	.byte	0x03, 0x50
        /*005a*/ 	.short	0x0000


	//----- nvinfo : EIATTR_MAXREG_COUNT
	.align		4
        /*005c*/ 	.byte	0x03, 0x1b
        /*005e*/ 	.short	0x00ff


	//----- nvinfo : EIATTR_MERCURY_ISA_VERSION
	.align		4
        /*0060*/ 	.byte	0x03, 0x5f
        /*0062*/ 	.short	0x0101


	//----- nvinfo : EIATTR_VRC_CTA_INIT_COUNT
	.align		4
        /*0064*/ 	.byte	0x02, 0x4a
	.zero		1
	.zero		1


	//----- nvinfo : EIATTR_EXIT_INSTR_OFFSETS
	.align		4
        /*0068*/ 	.byte	0x04, 0x1c
        /*006a*/ 	.short	(.L_105 - .L_104)


	//   ....[0]....
.L_104:
        /*006c*/ 	.word	0x000000c0


	//   ....[1]....
        /*0070*/ 	.word	0x00000260


	//----- nvinfo : EIATTR_CBANK_PARAM_SIZE
	.align		4
.L_105:
        /*0074*/ 	.byte	0x03, 0x19
        /*0076*/ 	.short	0x001c


	//----- nvinfo : EIATTR_PARAM_CBANK
	.align		4
        /*0078*/ 	.byte	0x04, 0x0a
        /*007a*/ 	.short	(.L_107 - .L_106)
	.align		4
.L_106:
        /*007c*/ 	.word	index@(.nv.constant0._Z9colToGrayPfS_iii)
        /*0080*/ 	.short	0x0380
        /*0082*/ 	.short	0x001c


	//----- nvinfo : EIATTR_SW_WAR
	.align		4
.L_107:
        /*0084*/ 	.byte	0x04, 0x36
        /*0086*/ 	.short	(.L_109 - .L_108)
.L_108:
        /*0088*/ 	.word	0x00000008
.L_109:


//--------------------- .nv.callgraph             --------------------------
	.section	.nv.callgraph,"",@"SHT_CUDA_CALLGRAPH"
	.align	4
	.sectionentsize	8
	.align		4
        /*0000*/ 	.word	0x00000000
	.align		4
        /*0004*/ 	.word	0xffffffff
	.align		4
        /*0008*/ 	.word	0x00000000
	.align		4
        /*000c*/ 	.word	0xfffffffe
	.align		4
        /*0010*/ 	.word	0x00000000
	.align		4
        /*0014*/ 	.word	0xfffffffd
	.align		4
        /*0018*/ 	.word	0x00000000
	.align		4
        /*001c*/ 	.word	0xfffffffc


//--------------------- .text._Z10apply_maskPfS_ii --------------------------
	.section	.text._Z10apply_maskPfS_ii,"ax",@progbits
	.align	128
        .global         _Z10apply_maskPfS_ii
        .type           _Z10apply_maskPfS_ii,@function
        .size           _Z10apply_maskPfS_ii,(.L_x_58 - _Z10apply_maskPfS_ii)
        .other          _Z10apply_maskPfS_ii,@"STO_CUDA_ENTRY STV_DEFAULT"
_Z10apply_maskPfS_ii:
.text._Z10apply_maskPfS_ii:
[----:B------:R-:W-:Y:S01]  /*0000*/  LDC R1, c[0x0][0x37c] ;  /* 0x0000df00ff017b82 */ /* 0x000fe20000000800 */
[----:B------:R-:W0:Y:S07]  /*0010*/  S2R R3, SR_TID.Y ;  /* 0x0000000000037919 */ /* 0x000e2e0000002200 */
[----:B------:R-:W1:Y:S01]  /*0020*/  LDC R5, c[0x0][0x360] ;  /* 0x0000d800ff057b82 */ /* 0x000e620000000800 */
[----:B------:R-:W2:Y:S01]  /*0030*/  LDCU.64 UR6, c[0x0][0x390] ;  /* 0x00007200ff0677ac */ /* 0x000ea20008000a00 */
[----:B------:R-:W1:Y:S06]  /*0040*/  S2R R0, SR_TID.X ;  /* 0x0000000000007919 */ /* 0x000e6c0000002100 */
[----:B------:R-:W0:Y:S08]  /*0050*/  S2UR UR5, SR_CTAID.Y ;  /* 0x00000000000579c3 */ /* 0x000e300000002600 */
[----:B------:R-:W0:Y:S08]  /*0060*/  LDC R2, c[0x0][0x364] ;  /* 0x0000d900ff027b82 */ /* 0x000e300000000800 */
[----:B------:R-:W1:Y:S01]  /*0070*/  S2UR UR4, SR_CTAID.X ;  /* 0x00000000000479c3 */ /* 0x000e620000002500 */
[----:B0-----:R-:W-:-:S05]  /*0080*/  IMAD R2, R2, UR5, R3 ;  /* 0x0000000502027c24 */ /* 0x001fca000f8e0203 */
[----:B--2---:R-:W-:Y:S01]  /*0090*/  ISETP.GE.AND P0, PT, R2, UR7, PT ;  /* 0x0000000702007c0c */ /* 0x004fe2000bf06270 */
[----:B-1----:R-:W-:-:S05]  /*00a0*/  IMAD R5, R5, UR4, R0 ;  /* 0x0000000405057c24 */ /* 0x002fca000f8e0200 */
[----:B------:R-:W-:-:S13]  /*00b0*/  ISETP.GE.OR P0, PT, R5, UR6, P0 ;  /* 0x0000000605007c0c */ /* 0x000fda0008706670 */
[----:B------:R-:W-:Y:S05]  /*00c0*/  @P0 EXIT ;  /* 0x000000000000094d */ /* 0x000fea0003800000 */
[----:B------:R-:W-:Y:S02]  /*00d0*/  UIADD3 UR5, UPT, UPT, UR6, -0x1, URZ ;  /* 0xffffffff06057890 */ /* 0x000fe4000fffe0ff */
[----:B------:R-:W-:Y:S01]  /*00e0*/  I2FP.F32.S32 R11, UR6 ;  /* 0x00000006000b7c45 */ /* 0x000fe20008201400 */
[----:B------:R-:W-:Y:S02]  /*00f0*/  UIADD3 UR4, UPT, UPT, UR7, -0x1, URZ ;  /* 0xffffffff07047890 */ /* 0x000fe4000fffe0ff */
[----:B------:R-:W-:Y:S01]  /*0100*/  I2FP.F32.U32 R4, UR7 ;  /* 0x0000000700047c45 */ /* 0x000fe20008201000 */
[----:B------:R-:W-:Y:S01]  /*0110*/  BSSY.RECONVERGENT B0, `(.L_x_0) ;  /* 0x0000019000007945 */ /* 0x000fe20003800200 */
[----:B------:R-:W-:Y:S01]  /*0120*/  I2FP.F32.U32 R9, R2 ;  /* 0x0000000200097245 */ /* 0x000fe20000201000 */
[C---:B------:R-:W-:Y:S01]  /*0130*/  FFMA R6, R11.reuse, -0.5, RZ ;  /* 0xbf0000000b067823 */ /* 0x040fe200000000ff */
[----:B------:R-:W-:Y:S02]  /*0140*/  I2FP.F32.S32 R0, UR5 ;  /* 0x0000000500007c45 */ /* 0x000fe40008201400 */
[----:B------:R-:W-:Y:S01]  /*0150*/  I2FP.F32.U32 R7, UR4 ;  /* 0x0000000400077c45 */ /* 0x000fe20008201000 */
[----:B------:R-:W-:Y:S01]  /*0160*/  FFMA R9, R4, -0.5, R9 ;  /* 0xbf00000004097823 */ /* 0x000fe20000000009 */
[----:B------:R-:W-:Y:S01]  /*0170*/  I2FP.F32.S32 R10, R5 ;  /* 0x00000005000a7245 */ /* 0x000fe20000201400 */
[----:B------:R-:W-:-:S02]  /*0180*/  FFMA R0, R11, 0.5, -R0 ;  /* 0x3f0000000b007823 */ /* 0x000fc40000000800 */
[----:B------:R-:W-:Y:S02]  /*0190*/  FFMA R13, R4, -0.5, R7 ;  /* 0xbf000000040d7823 */ /* 0x000fe40000000007 */
[----:B------:R-:W-:Y:S02]  /*01a0*/  FFMA R10, R11, -0.5, R10 ;  /* 0xbf0000000b0a7823 */ /* 0x000fe4000000000a */
[----:B------:R-:W-:Y:S01]  /*01b0*/  FMUL R8, R13, R0 ;  /* 0x000000000d087220 */ /* 0x000fe20000400000 */
[----:B------:R-:W-:-:S03]  /*01c0*/  FMUL R0, R0, R9 ;  /* 0x0000000900007220 */ /* 0x000fc60000400000 */
[C---:B------:R-:W-:Y:S01]  /*01d0*/  FFMA R3, R13.reuse, R6, R8 ;  /* 0x000000060d037223 */ /* 0x040fe20000000008 */
[----:B------:R-:W-:-:S03]  /*01e0*/  FFMA R0, R13, R10, R0 ;  /* 0x0000000a0d007223 */ /* 0x000fc60000000000 */
[----:B------:R-:W0:Y:S08]  /*01f0*/  MUFU.RCP R8, R3 ;  /* 0x0000000300087308 */ /* 0x000e300000001000 */
[----:B------:R-:W1:Y:S01]  /*0200*/  FCHK P0, R0, R3 ;  /* 0x0000000300007302 */ /* 0x000e620000000000 */
[----:B0-----:R-:W-:-:S04]  /*0210*/  FFMA R11, -R3, R8, 1 ;  /* 0x3f800000030b7423 */ /* 0x001fc80000000108 */
[----:B------:R-:W-:-:S04]  /*0220*/  FFMA R11, R8, R11, R8 ;  /* 0x0000000b080b7223 */ /* 0x000fc80000000008 */
[----:B------:R-:W-:-:S04]  /*0230*/  FFMA R8, R0, R11, RZ ;  /* 0x0000000b00087223 */ /* 0x000fc800000000ff */
[----:B------:R-:W-:-:S04]  /*0240*/  FFMA R12, -R3, R8, R0 ;  /* 0x00000008030c7223 */ /* 0x000fc80000000100 */
[----:B------:R-:W-:Y:S01]  /*0250*/  FFMA R8, R11, R12, R8 ;  /* 0x0000000c0b087223 */ /* 0x000fe20000000008 */
[----:B-1----:R-:W-:Y:S06]  /*0260*/  @!P0 BRA `(.L_x_1) ;  /* 0x00000000000c8947 */ /* 0x002fec0003800000 */
[----:B------:R-:W-:-:S07]  /*0270*/  MOV R12, 0x290 ;  /* 0x00000290000c7802 */ /* 0x000fce0000000f00 */
[----:B------:R-:W-:Y:S05]  /*0280*/  CALL.REL.NOINC `($__internal_0_$__cuda_sm3x_div_rn_noftz_f32_slowpath) ;  /* 0x0000000000bc7944 */ /* 0x000fea0003c00000 */
[----:B------:R-:W-:-:S07]  /*0290*/  IMAD.MOV.U32 R8, RZ, RZ, R0 ;  /* 0x000000ffff087224 */ /* 0x000fce00078e0000 */
.L_x_1:
[----:B------:R-:W-:Y:S05]  /*02a0*/  BSYNC.RECONVERGENT B0 ;  /* 0x0000000000007941 */ /* 0x000fea0003800200 */
.L_x_0:
[----:B------:R-:W0:Y:S01]  /*02b0*/  MUFU.RCP R0, R3 ;  /* 0x0000000300007308 */ /* 0x000e220000001000 */
[----:B------:R-:W-:Y:S01]  /*02c0*/  FFMA R7, R4, 0.5, -R7 ;  /* 0x3f00000004077823 */ /* 0x000fe20000000807 */
[----:B------:R-:W-:Y:S01]  /*02d0*/  FMUL R9, R9, R6 ;  /* 0x0000000609097220 */ /* 0x000fe20000400000 */
[----:B------:R-:W-:Y:S03]  /*02e0*/  BSSY.RECONVERGENT B0, `(.L_x_2) ;  /* 0x000000c000007945 */ /* 0x000fe60003800200 */
[----:B------:R-:W-:-:S04]  /*02f0*/  FFMA R10, R10, R7, R9 ;  /* 0x000000070a0a7223 */ /* 0x000fc80000000009 */
[----:B------:R-:W1:Y:S01]  /*0300*/  FCHK P0, R10, R3 ;  /* 0x000000030a007302 */ /* 0x000e620000000000 */
[----:B0-----:R-:W-:-:S04]  /*0310*/  FFMA R11, -R3, R0, 1 ;  /* 0x3f800000030b7423 */ /* 0x001fc80000000100 */
[----:B------:R-:W-:-:S04]  /*0320*/  FFMA R0, R0, R11, R0 ;  /* 0x0000000b00007223 */ /* 0x000fc80000000000 */
[----:B------:R-:W-:-:S04]  /*0330*/  FFMA R7, R0, R10, RZ ;  /* 0x0000000a00077223 */ /* 0x000fc800000000ff */
[----:B------:R-:W-:-:S04]  /*0340*/  FFMA R4, -R3, R7, R10 ;  /* 0x0000000703047223 */ /* 0x000fc8000000010a */
[----:B------:R-:W-:Y:S01]  /*0350*/  FFMA R0, R0, R4, R7 ;  /* 0x0000000400007223 */ /* 0x000fe20000000007 */
[----:B-1----:R-:W-:Y:S06]  /*0360*/  @!P0 BRA `(.L_x_3) ;  /* 0x00000000000c8947 */ /* 0x002fec0003800000 */
[----:B------:R-:W-:Y:S01]  /*0370*/  IMAD.MOV.U32 R0, RZ, RZ, R10 ;  /* 0x000000ffff007224 */ /* 0x000fe200078e000a */
[----:B------:R-:W-:-:S07]  /*0380*/  MOV R12, 0x3a0 ;  /* 0x000003a0000c7802 */ /* 0x000fce0000000f00 */
[----:B------:R-:W-:Y:S05]  /*0390*/  CALL.REL.NOINC `($__internal_0_$__cuda_sm3x_div_rn_noftz_f32_slowpath) ;  /* 0x0000000000787944 */ /* 0x000fea0003c00000 */
.L_x_3:
[----:B------:R-:W-:Y:S05]  /*03a0*/  BSYNC.RECONVERGENT B0 ;  /* 0x0000000000007941 */ /* 0x000fea0003800200 */
.L_x_2:
[----:B------:R-:W0:Y:S01]  /*03b0*/  F2F.F64.F32 R6, R8 ;  /* 0x0000000800067310 */ /* 0x000e220000201800 */
[----:B------:R-:W-:Y:S01]  /*03c0*/  FSETP.GE.AND P0, PT, R0, RZ, PT ;  /* 0x000000ff0000720b */ /* 0x000fe20003f06000 */
[----:B------:R-:W1:Y:S01]  /*03d0*/  LDCU.64 UR4, c[0x0][0x358] ;  /* 0x00006b00ff0477ac */ /* 0x000e620008000a00 */
[----:B------:R-:W-:Y:S02]  /*03e0*/  BSSY.RECONVERGENT B0, `(.L_x_4) ;  /* 0x0000013000007945 */ /* 0x000fe40003800200 */
[----:B------:R-:W-:-:S03]  /*03f0*/  FSETP.LTU.OR P0, PT, R8, RZ, !P0 ;  /* 0x000000ff0800720b */ /* 0x000fc60004709400 */
[----:B------:R-:W2:Y:S01]  /*0400*/  F2F.F64.F32 R10, R0 ;  /* 0x00000000000a7310 */ /* 0x000ea20000201800 */
[----:B0-----:R-:W-:-:S08]  /*0410*/  DADD R6, -R6, 1 ;  /* 0x3ff0000006067429 */ /* 0x001fd00000000100 */
[----:B--2---:R-:W-:-:S10]  /*0420*/  DADD R6, R6, -R10 ;  /* 0x0000000006067229 */ /* 0x004fd4000000080a */
[----:B------:R-:W0:Y:S02]  /*0430*/  F2F.F32.F64 R6, R6 ;  /* 0x0000000600067310 */ /* 0x000e240000301000 */
[----:B0-----:R-:W-:-:S13]  /*0440*/  FSETP.LTU.OR P0, PT, R6, RZ, P0 ;  /* 0x000000ff0600720b */ /* 0x001fda0000709400 */
[----:B-1----:R-:W-:Y:S05]  /*0450*/  @P0 BRA `(.L_x_5) ;  /* 0x00000000002c0947 */ /* 0x002fea0003800000 */
[----:B------:R-:W0:Y:S01]  /*0460*/  LDC.64 R6, c[0x0][0x380] ;  /* 0x0000e000ff067b82 */ /* 0x000e220000000a00 */
[----:B------:R-:W1:Y:S02]  /*0470*/  LDCU UR6, c[0x0][0x390] ;  /* 0x00007200ff0677ac */ /* 0x000e640008000800 */
[----:B-1----:R-:W-:-:S04]  /*0480*/  IMAD R3, R2, UR6, R5 ;  /* 0x0000000602037c24 */ /* 0x002fc8000f8e0205 */
[----:B0-----:R-:W-:-:S06]  /*0490*/  IMAD.WIDE R6, R3, 0x4, R6 ;  /* 0x0000000403067825 */ /* 0x001fcc00078e0206 */
[----:B------:R-:W2:Y:S02]  /*04a0*/  LDG.E R6, desc[UR4][R6.64] ;  /* 0x0000000406067981 */ /* 0x000ea4000c1e1900 */
[----:B--2---:R-:W-:-:S13]  /*04b0*/  FSETP.GT.AND P0, PT, R6, 0.5, PT ;  /* 0x3f0000000600780b */ /* 0x004fda0003f04000 */
[----:B------:R-:W0:Y:S01]  /*04c0*/  @P0 LDC.64 R8, c[0x0][0x388] ;  /* 0x0000e200ff080b82 */ /* 0x000e220000000a00 */
[----:B------:R-:W-:Y:S02]  /*04d0*/  @P0 IMAD.MOV.U32 R11, RZ, RZ, 0x3f800000 ;  /* 0x3f800000ff0b0424 */ /* 0x000fe400078e00ff */
[----:B0-----:R-:W-:-:S05]  /*04e0*/  @P0 IMAD.WIDE R8, R3, 0x4, R8 ;  /* 0x0000000403080825 */ /* 0x001fca00078e0208 */
[----:B------:R0:W-:Y:S01]  /*04f0*/  @P0 STG.E desc[UR4][R8.64], R11 ;  /* 0x0000000b08000986 */ /* 0x0001e2000c101904 */
[----:B------:R-:W-:Y:S05]  /*0500*/  @P0 EXIT ;  /* 0x000000000000094d */ /* 0x000fea0003800000 */
.L_x_5:
[----:B------:R-:W-:Y:S05]  /*0510*/  BSYNC.RECONVERGENT B0 ;  /* 0x0000000000007941 */ /* 0x000fea0003800200 */
.L_x_4:
[----:B------:R-:W1:Y:S01]  /*0520*/  LDC.64 R6, c[0x0][0x388] ;  /* 0x0000e200ff067b82 */ /* 0x000e620000000a00 */
[----:B------:R-:W2:Y:S02]  /*0530*/  LDCU UR6, c[0x0][0x390] ;  /* 0x00007200ff0677ac */ /* 0x000ea40008000800 */
[----:B--2---:R-:W-:-:S04]  /*0540*/  IMAD R5, R2, UR6, R5 ;  /* 0x0000000602057c24 */ /* 0x004fc8000f8e0205 */
[----:B-1----:R-:W-:-:S05]  /*0550*/  IMAD.WIDE R6, R5, 0x4, R6 ;  /* 0x0000000405067825 */ /* 0x002fca00078e0206 */
[----:B------:R-:W-:Y:S01]  /*0560*/  STG.E desc[UR4][R6.64], RZ ;  /* 0x000000ff06007986 */ /* 0x000fe2000c101904 */
[----:B------:R-:W-:Y:S05]  /*0570*/  EXIT ;  /* 0x000000000000794d */ /* 0x000fea0003800000 */
        .weak           $__internal_0_$__cuda_sm3x_div_rn_noftz_f32_slowpath
        .type           $__internal_0_$__cuda_sm3x_div_rn_noftz_f32_slowpath,@function
        .size           $__internal_0_$__cuda_sm3x_div_rn_noftz_f32_slowpath,(.L_x_58 - $__internal_0_$__cuda_sm3x_div_rn_noftz_f32_slowpath)
$__internal_0_$__cuda_sm3x_div_rn_noftz_f32_slowpath:
[--C-:B------:R-:W-:Y:S01]  /*0580*/  SHF.R.U32.HI R13, RZ, 0x17, R3.reuse ;  /* 0x00000017ff0d7819 */ /* 0x100fe20000011603 */
[----:B------:R-:W-:Y:S01]  /*0590*/  BSSY.RECONVERGENT B1, `(.L_x_6) ;  /* 0x0000063000017945 */ /* 0x000fe20003800200 */
[----:B------:R-:W-:Y:S01]  /*05a0*/  SHF.R.U32.HI R11, RZ, 0x17, R0 ;  /* 0x00000017ff0b7819 */ /* 0x000fe20000011600 */
[----:B------:R-:W-:Y:S01]  /*05b0*/  IMAD.MOV.U32 R15, RZ, RZ, R3 ;  /* 0x000000ffff0f7224 */ /* 0x000fe200078e0003 */
[----:B------:R-:W-:Y:S02]  /*05c0*/  LOP3.LUT R13, R13, 0xff, RZ, 0xc0, !PT ;  /* 0x000000ff0d0d7812 */ /* 0x000fe400078ec0ff */
[----:B------:R-:W-:-:S03]  /*05d0*/  LOP3.LUT R18, R11, 0xff, RZ, 0xc0, !PT ;  /* 0x000000ff0b127812 */ /* 0x000fc600078ec0ff */
[----:B------:R-:W-:Y:S02]  /*05e0*/  VIADD R16, R13, 0xffffffff ;  /* 0xffffffff0d107836 */ /* 0x000fe40000000000 */
[----:B------:R-:W-:-:S03]  /*05f0*/  VIADD R14, R18, 0xffffffff ;  /* 0xffffffff120e7836 */ /* 0x000fc60000000000 */
[----:B------:R-:W-:-:S04]  /*0600*/  ISETP.GT.U32.AND P0, PT, R16, 0xfd, PT ;  /* 0x000000fd1000780c */ /* 0x000fc80003f04070 */
[----:B------:R-:W-:-:S13]  /*0610*/  ISETP.GT.U32.OR P0, PT, R14, 0xfd, P0 ;  /* 0x000000fd0e00780c */ /* 0x000fda0000704470 */
[----:B------:R-:W-:Y:S01]  /*0620*/  @!P0 IMAD.MOV.U32 R11, RZ, RZ, RZ ;  /* 0x000000ffff0b8224 */ /* 0x000fe200078e00ff */
[----:B------:R-:W-:Y:S06]  /*0630*/  @!P0 BRA `(.L_x_7) ;  /* 0x00000000005c8947 */ /* 0x000fec0003800000 */
[----:B------:R-:W-:Y:S02]  /*0640*/  FSETP.GTU.FTZ.AND P0, PT, |R0|, +INF , PT ;  /* 0x7f8000000000780b */ /* 0x000fe40003f1c200 */
[----:B------:R-:W-:-:S04]  /*0650*/  FSETP.GTU.FTZ.AND P1, PT, |R3|, +INF , PT ;  /* 0x7f8000000300780b */ /* 0x000fc80003f3c200 */
[----:B------:R-:W-:-:S13]  /*0660*/  PLOP3.LUT P0, PT, P0, P1, PT, 0xf8, 0x8f ;  /* 0x00000000008f781c */ /* 0x000fda0000703f70 */
[----:B------:R-:W-:Y:S05]  /*0670*/  @P0 BRA `(.L_x_8) ;  /* 0x00000004004c0947 */ /* 0x000fea0003800000 */
[----:B------:R-:W-:-:S13]  /*0680*/  LOP3.LUT P0, RZ, R15, 0x7fffffff, R0, 0xc8, !PT ;  /* 0x7fffffff0fff7812 */ /* 0x000fda000780c800 */
[----:B------:R-:W-:Y:S05]  /*0690*/  @!P0 BRA `(.L_x_9) ;  /* 0x00000004003c8947 */ /* 0x000fea0003800000 */
[C---:B------:R-:W-:Y:S02]  /*06a0*/  FSETP.NEU.FTZ.AND P2, PT, |R0|.reuse, +INF , PT ;  /* 0x7f8000000000780b */ /* 0x040fe40003f5d200 */
[----:B------:R-:W-:Y:S02]  /*06b0*/  FSETP.NEU.FTZ.AND P1, PT, |R3|, +INF , PT ;  /* 0x7f8000000300780b */ /* 0x000fe40003f3d200 */
[----:B------:R-:W-:-:S11]  /*06c0*/  FSETP.NEU.FTZ.AND P0, PT, |R0|, +INF , PT ;  /* 0x7f8000000000780b */ /* 0x000fd60003f1d200 */
[----:B------:R-:W-:Y:S05]  /*06d0*/  @!P1 BRA !P2, `(.L_x_9) ;  /* 0x00000004002c9947 */ /* 0x000fea0005000000 */
[----:B------:R-:W-:-:S04]  /*06e0*/  LOP3.LUT P2, RZ, R0, 0x7fffffff, RZ, 0xc0, !PT ;  /* 0x7fffffff00ff7812 */ /* 0x000fc8000784c0ff */
[----:B------:R-:W-:-:S13]  /*06f0*/  PLOP3.LUT P1, PT, P1, P2, PT, 0x2f, 0xf2 ;  /* 0x0000000000f2781c */ /* 0x000fda0000f24577 */
[----:B------:R-:W-:Y:S05]  /*0700*/  @P1 BRA `(.L_x_10) ;  /* 0x0000000400181947 */ /* 0x000fea0003800000 */
[----:B------:R-:W-:-:S04]  /*0710*/  LOP3.LUT P1, RZ, R15, 0x7fffffff, RZ, 0xc0, !PT ;  /* 0x7fffffff0fff7812 */ /* 0x000fc8000782c0ff */
[----:B------:R-:W-:-:S13]  /*0720*/  PLOP3.LUT P0, PT, P0, P1, PT, 0x2f, 0xf2 ;  /* 0x0000000000f2781c */ /* 0x000fda0000702577 */
[----:B------:R-:W-:Y:S05]  /*0730*/  @P0 BRA `(.L_x_11) ;  /* 0x0000000400000947 */ /* 0x000fea0003800000 */
[----:B------:R-:W-:Y:S02]  /*0740*/  ISETP.GE.AND P0, PT, R14, RZ, PT ;  /* 0x000000ff0e00720c */ /* 0x000fe40003f06270 */
[----:B------:R-:W-:-:S11]  /*0750*/  ISETP.GE.AND P1, PT, R16, RZ, PT ;  /* 0x000000ff1000720c */ /* 0x000fd60003f26270 */
[----:B------:R-:W-:Y:S02]  /*0760*/  @P0 IMAD.MOV.U32 R11, RZ, RZ, RZ ;  /* 0x000000ffff0b0224 */ /* 0x000fe400078e00ff */
[----:B------:R-:W-:Y:S01]  /*0770*/  @!P0 FFMA R0, R0, 1.84467440737095516160e+19, RZ ;  /* 0x5f80000000008823 */ /* 0x000fe200000000ff */
[----:B------:R-:W-:Y:S02]  /*0780*/  @!P0 IMAD.MOV.U32 R11, RZ, RZ, -0x40 ;  /* 0xffffffc0ff0b8424 */ /* 0x000fe400078e00ff */
[----:B------:R-:W-:Y:S02]  /*0790*/  @!P1 FFMA R15, R3, 1.84467440737095516160e+19, RZ ;  /* 0x5f800000030f9823 */ /* 0x000fe400000000ff */
[----:B------:R-:W-:-:S07]  /*07a0*/  @!P1 VIADD R11, R11, 0x40 ;  /* 0x000000400b0b9836 */ /* 0x000fce0000000000 */
.L_x_7:
[----:B------:R-:W-:Y:S01]  /*07b0*/  LEA R14, R13, 0xc0800000, 0x17 ;  /* 0xc08000000d0e7811 */ /* 0x000fe200078eb8ff */
[----:B------:R-:W-:Y:S03]  /*07c0*/  BSSY.RECONVERGENT B2, `(.L_x_12) ;  /* 0x0000036000027945 */ /* 0x000fe60003800200 */
[----:B------:R-:W-:Y:S01]  /*07d0*/  IADD3 R16, PT, PT, -R14, R15, RZ ;  /* 0x0000000f0e107210 */ /* 0x000fe20007ffe1ff */
[----:B------:R-:W-:-:S03]  /*07e0*/  VIADD R14, R18, 0xffffff81 ;  /* 0xffffff81120e7836 */ /* 0x000fc60000000000 */
[----:B------:R-:W0:Y:S01]  /*07f0*/  MUFU.RCP R15, R16 ;  /* 0x00000010000f7308 */ /* 0x000e220000001000 */
[----:B------:R-:W-:Y:S01]  /*0800*/  FADD.FTZ R17, -R16, -RZ ;  /* 0x800000ff10117221 */ /* 0x000fe20000010100 */
[C---:B------:R-:W-:Y:S01]  /*0810*/  IMAD R0, R14.reuse, -0x800000, R0 ;  /* 0xff8000000e007824 */ /* 0x040fe200078e0200 */
[----:B------:R-:W-:-:S05]  /*0820*/  IADD3 R14, PT, PT, R14, 0x7f, -R13 ;  /* 0x0000007f0e0e7810 */ /* 0x000fca0007ffe80d */
[----:B------:R-:W-:Y:S02]  /*0830*/  IMAD.IADD R14, R14, 0x1, R11 ;  /* 0x000000010e0e7824 */ /* 0x000fe400078e020b */
[----:B0-----:R-:W-:-:S04]  /*0840*/  FFMA R18, R15, R17, 1 ;  /* 0x3f8000000f127423 */ /* 0x001fc80000000011 */
[----:B------:R-:W-:-:S04]  /*0850*/  FFMA R15, R15, R18, R15 ;  /* 0x000000120f0f7223 */ /* 0x000fc8000000000f */
[----:B------:R-:W-:-:S04]  /*0860*/  FFMA R18, R0, R15, RZ ;  /* 0x0000000f00127223 */ /* 0x000fc800000000ff */
[----:B------:R-:W-:-:S04]  /*0870*/  FFMA R19, R17, R18, R0 ;  /* 0x0000001211137223 */ /* 0x000fc80000000000 */
[----:B------:R-:W-:-:S04]  /*0880*/  FFMA R18, R15, R19, R18 ;  /* 0x000000130f127223 */ /* 0x000fc80000000012 */
[----:B------:R-:W-:-:S04]  /*0890*/  FFMA R17, R17, R18, R0 ;  /* 0x0000001211117223 */ /* 0x000fc80000000000 */
[----:B------:R-:W-:-:S05]  /*08a0*/  FFMA R0, R15, R17, R18 ;  /* 0x000000110f007223 */ /* 0x000fca0000000012 */
[----:B------:R-:W-:-:S04]  /*08b0*/  SHF.R.U32.HI R13, RZ, 0x17, R0 ;  /* 0x00000017ff0d7819 */ /* 0x000fc80000011600 */
[----:B------:R-:W-:-:S05]  /*08c0*/  LOP3.LUT R13, R13, 0xff, RZ, 0xc0, !PT ;  /* 0x000000ff0d0d7812 */ /* 0x000fca00078ec0ff */
[----:B------:R-:W-:-:S04]  /*08d0*/  IMAD.IADD R19, R13, 0x1, R14 ;  /* 0x000000010d137824 */ /* 0x000fc800078e020e */
[----:B------:R-:W-:-:S05]  /*08e0*/  VIADD R11, R19, 0xffffffff ;  /* 0xffffffff130b7836 */ /* 0x000fca0000000000 */
[----:B------:R-:W-:-:S13]  /*08f0*/  ISETP.GE.U32.AND P0, PT, R11, 0xfe, PT ;  /* 0x000000fe0b00780c */ /* 0x000fda0003f06070 */
[----:B------:R-:W-:Y:S05]  /*0900*/  @!P0 BRA `(.L_x_13) ;  /* 0x0000000000808947 */ /* 0x000fea0003800000 */
[----:B------:R-:W-:-:S13]  /*0910*/  ISETP.GT.AND P0, PT, R19, 0xfe, PT ;  /* 0x000000fe1300780c */ /* 0x000fda0003f04270 */
[----:B------:R-:W-:Y:S05]  /*0920*/  @P0 BRA `(.L_x_14) ;  /* 0x00000000006c0947 */ /* 0x000fea0003800000 */
[----:B------:R-:W-:-:S13]  /*0930*/  ISETP.GE.AND P0, PT, R19, 0x1, PT ;  /* 0x000000011300780c */ /* 0x000fda0003f06270 */
[----:B------:R-:W-:Y:S05]  /*0940*/  @P0 BRA `(.L_x_15) ;  /* 0x0000000000740947 */ /* 0x000fea0003800000 */
[----:B------:R-:W-:Y:S02]  /*0950*/  ISETP.GE.AND P0, PT, R19, -0x18, PT ;  /* 0xffffffe81300780c */ /* 0x000fe40003f06270 */
[----:B------:R-:W-:-:S11]  /*0960*/  LOP3.LUT R0, R0, 0x80000000, RZ, 0xc0, !PT ;  /* 0x8000000000007812 */ /* 0x000fd600078ec0ff */
[----:B------:R-:W-:Y:S05]  /*0970*/  @!P0 BRA `(.L_x_15) ;  /* 0x0000000000688947 */ /* 0x000fea0003800000 */
[-CC-:B------:R-:W-:Y:S01]  /*0980*/  FFMA.RZ R11, R15, R17.reuse, R18.reuse ;  /* 0x000000110f0b7223 */ /* 0x180fe2000000c012 */
[----:B------:R-:W-:Y:S02]  /*0990*/  VIADD R16, R19, 0x20 ;  /* 0x0000002013107836 */ /* 0x000fe40000000000 */
[-CC-:B------:R-:W-:Y:S01]  /*09a0*/  FFMA.RM R14, R15, R17.reuse, R18.reuse ;  /* 0x000000110f0e7223 */ /* 0x180fe20000004012 */
[----:B------:R-:W-:Y:S02]  /*09b0*/  ISETP.NE.AND P2, PT, R19, RZ, PT ;  /* 0x000000ff1300720c */ /* 0x000fe40003f45270 */
[----:B------:R-:W-:Y:S01]  /*09c0*/  LOP3.LUT R13, R11, 0x7fffff, RZ, 0xc0, !PT ;  /* 0x007fffff0b0d7812 */ /* 0x000fe200078ec0ff */
[----:B------:R-:W-:Y:S01]  /*09d0*/  FFMA.RP R11, R15, R17, R18 ;  /* 0x000000110f0b7223 */ /* 0x000fe20000008012 */
[----:B------:R-:W-:Y:S02]  /*09e0*/  ISETP.NE.AND P1, PT, R19, RZ, PT ;  /* 0x000000ff1300720c */ /* 0x000fe40003f25270 */
[----:B------:R-:W-:-:S02]  /*09f0*/  LOP3.LUT R13, R13, 0x800000, RZ, 0xfc, !PT ;  /* 0x008000000d0d7812 */ /* 0x000fc400078efcff */
[----:B------:R-:W-:Y:S02]  /*0a00*/  IADD3 R15, PT, PT, -R19, RZ, RZ ;  /* 0x000000ff130f7210 */ /* 0x000fe40007ffe1ff */
[----:B------:R-:W-:Y:S02]  /*0a10*/  SHF.L.U32 R16, R13, R16, RZ ;  /* 0x000000100d107219 */ /* 0x000fe400000006ff */
[----:B------:R-:W-:Y:S02]  /*0a20*/  FSETP.NEU.FTZ.AND P0, PT, R11, R14, PT ;  /* 0x0000000e0b00720b */ /* 0x000fe40003f1d000 */
[----:B------:R-:W-:Y:S02]  /*0a30*/  SEL R14, R15, RZ, P2 ;  /* 0x000000ff0f0e7207 */ /* 0x000fe40001000000 */
[----:B------:R-:W-:Y:S02]  /*0a40*/  ISETP.NE.AND P1, PT, R16, RZ, P1 ;  /* 0x000000ff1000720c */ /* 0x000fe40000f25270 */
[----:B------:R-:W-:-:S02]  /*0a50*/  SHF.R.U32.HI R14, RZ, R14, R13 ;  /* 0x0000000eff0e7219 */ /* 0x000fc4000001160d */
[----:B------:R-:W-:Y:S02]  /*0a60*/  PLOP3.LUT P0, PT, P0, P1, PT, 0xf8, 0x8f ;  /* 0x00000000008f781c */ /* 0x000fe40000703f70 */
[----:B------:R-:W-:Y:S02]  /*0a70*/  SHF.R.U32.HI R16, RZ, 0x1, R14 ;  /* 0x00000001ff107819 */ /* 0x000fe4000001160e */
[----:B------:R-:W-:-:S04]  /*0a80*/  SEL R11, RZ, 0x1, !P0 ;  /* 0x00000001ff0b7807 */ /* 0x000fc80004000000 */
[----:B------:R-:W-:-:S04]  /*0a90*/  LOP3.LUT R11, R11, 0x1, R16, 0xf8, !PT ;  /* 0x000000010b0b7812 */ /* 0x000fc800078ef810 */
[----:B------:R-:W-:-:S05]  /*0aa0*/  LOP3.LUT R11, R11, R14, RZ, 0xc0, !PT ;  /* 0x0000000e0b0b7212 */ /* 0x000fca00078ec0ff */
[----:B------:R-:W-:-:S05]  /*0ab0*/  IMAD.IADD R11, R16, 0x1, R11 ;  /* 0x00000001100b7824 */ /* 0x000fca00078e020b */
[----:B------:R-:W-:Y:S01]  /*0ac0*/  LOP3.LUT R0, R11, R0, RZ, 0xfc, !PT ;  /* 0x000000000b007212 */ /* 0x000fe200078efcff */
[----:B------:R-:W-:Y:S06]  /*0ad0*/  BRA `(.L_x_15) ;  /* 0x0000000000107947 */ /* 0x000fec0003800000 */
.L_x_14:
[----:B------:R-:W-:-:S04]  /*0ae0*/  LOP3.LUT R0, R0, 0x80000000, RZ, 0xc0, !PT ;  /* 0x8000000000007812 */ /* 0x000fc800078ec0ff */
[----:B------:R-:W-:Y:S01]  /*0af0*/  LOP3.LUT R0, R0, 0x7f800000, RZ, 0xfc, !PT ;  /* 0x7f80000000007812 */ /* 0x000fe200078efcff */
[----:B------:R-:W-:Y:S06]  /*0b00*/  BRA `(.L_x_15) ;  /* 0x0000000000047947 */ /* 0x000fec0003800000 */
.L_x_13:
[----:B------:R-:W-:-:S07]  /*0b10*/  IMAD R0, R14, 0x800000, R0 ;  /* 0x008000000e007824 */ /* 0x000fce00078e0200 */
.L_x_15:
[----:B------:R-:W-:Y:S05]  /*0b20*/  BSYNC.RECONVERGENT B2 ;  /* 0x0000000000027941 */ /* 0x000fea0003800200 */
.L_x_12:
[----:B------:R-:W-:Y:S05]  /*0b30*/  BRA `(.L_x_16) ;  /* 0x0000000000207947 */ /* 0x000fea0003800000 */
.L_x_11:
[----:B------:R-:W-:-:S04]  /*0b40*/  LOP3.LUT R0, R15, 0x80000000, R0, 0x48, !PT ;  /* 0x800000000f007812 */ /* 0x000fc800078e4800 */
[----:B------:R-:W-:Y:S01]  /*0b50*/  LOP3.LUT R0, R0, 0x7f800000, RZ, 0xfc, !PT ;  /* 0x7f80000000007812 */ /* 0x000fe200078efcff */
[----:B------:R-:W-:Y:S06]  /*0b60*/  BRA `(.L_x_16) ;  /* 0x0000000000147947 */ /* 0x000fec0003800000 */
.L_x_10:
[----:B------:R-:W-:Y:S01]  /*0b70*/  LOP3.LUT R0, R15, 0x80000000, R0, 0x48, !PT ;  /* 0x800000000f007812 */ /* 0x000fe200078e4800 */
[----:B------:R-:W-:Y:S06]  /*0b80*/  BRA `(.L_x_16) ;  /* 0x00000000000c7947 */ /* 0x000fec0003800000 */
.L_x_9:
[----:B------:R-:W0:Y:S01]  /*0b90*/  MUFU.RSQ R0, -QNAN ;  /* 0xffc0000000007908 */ /* 0x000e220000001400 */
[----:B------:R-:W-:Y:S05]  /*0ba0*/  BRA `(.L_x_16) ;  /* 0x0000000000047947 */ /* 0x000fea0003800000 */
.L_x_8:
[----:B------:R-:W-:-:S07]  /*0bb0*/  FADD.FTZ R0, R0, R3 ;  /* 0x0000000300007221 */ /* 0x000fce0000010000 */
.L_x_16:
[----:B------:R-:W-:Y:S05]  /*0bc0*/  BSYNC.RECONVERGENT B1 ;  /* 0x0000000000017941 */ /* 0x000fea0003800200 */
.L_x_6:
[----:B------:R-:W-:-:S04]  /*0bd0*/  IMAD.MOV.U32 R13, RZ, RZ, 0x0 ;  /* 0x00000000ff0d7424 */ /* 0x000fc800078e00ff */
[----:B0-----:R-:W-:Y:S05]  /*0be0*/  RET.REL.NODEC R12 `(_Z10apply_maskPfS_ii) ;  /* 0xfffffff40c047950 */ /* 0x001fea0003c3ffff */
.L_x_17:
[----:B------:R-:W-:-:S00]  /*0bf0*/  BRA `(.L_x_17) ;  /* 0xfffffffc00fc7947 */ /* 0x000fc0000383ffff */
[----:B------:R-:W-:-:S00]  /*0c00*/  NOP ;  /* 0x0000000000007918 */ /* 0x000fc00000000000 */
[----:B------:R-:W-:-:S00]  /*0c10*/  NOP ;  /* 0x0000000000007918 */ /* 0x000fc00000000000 */
[----:B------:R-:W-:-:S00]  /*0c20*/  NOP ;  /* 0x0000000000007918 */ /* 0x000fc00000000000 */
[----:B------:R-:W-:-:S00]  /*0c30*/  NOP ;  /* 0x0000000000007918 */ /* 0x000fc00000000000 */
[----:B------:R-:W-:-:S00]  /*0c40*/  NOP ;  /* 0x0000000000007918 */ /* 0x000fc00000000000 */
[----:B------:R-:W-:-:S00]  /*0c50*/  NOP ;  /* 0x0000000000007918 */ /* 0x000fc00000000000 */
[----:B------:R-:W-:-:S00]  /*0c60*/  NOP ;  /* 0x0000000000007918 */ /* 0x000fc00000000000 */
[----:B------:R-:W-:-:S00]  /*0c70*/  NOP ;  /* 0x0000000000007918 */ /* 0x000fc00000000000 */
.L_x_58:


//--------------------- .text._Z12canny_edge_1PfS_S_iif --------------------------
	.section	.text._Z12canny_edge_1PfS_S_iif,"ax",@progbits
	.align	128
        .global         _Z12canny_edge_1PfS_S_iif
        .type           _Z12canny_edge_1PfS_S_iif,@function
        .size           _Z12canny_edge_1PfS_S_iif,(.L_x_63 - _Z12canny_edge_1PfS_S_iif)
        .other          _Z12canny_edge_1PfS_S_iif,@"STO_CUDA_ENTRY STV_DEFAULT"
_Z12canny_edge_1PfS_S_iif:
.text._Z12canny_edge_1PfS_S_iif:
[----:B------:R-:W-:Y:S01]  /*0000*/  LDC R1, c[0x0][0x37c] ;  /* 0x0000df00ff017b82 */ /* 0x000fe20000000800 */
[----:B------:R-:W0:Y:S07]  /*0010*/  S2R R2, SR_TID.Y ;  /* 0x0000000000027919 */ /* 0x000e2e0000002200 */
[----:B------:R-:W1:Y:S01]  /*0020*/  LDC R0, c[0x0][0x360] ;  /* 0x0000d800ff007b82 */ /* 0x000e620000000800 */
[----:B------:R-:W1:Y:S07]  /*0030*/  S2R R13, SR_TID.X ;  /* 0x00000000000d7919 */ /* 0x000e6e0000002100 */
[----:B------:R-:W0:Y:S08]  /*0040*/  S2UR UR5, SR_CTAID.Y ;  /* 0x00000000000579c3 */ /* 0x000e300000002600 */
[----:B------:R-:W0:Y:S08]  /*0050*/  LDC R3, c[0x0][0x364] ;  /* 0x0000d900ff037b82 */ /* 0x000e300000000800 */
[----:B------:R-:W1:Y:S08]  /*0060*/  S2UR UR4, SR_CTAID.X ;  /* 0x00000000000479c3 */ /* 0x000e700000002500 */
[----:B------:R-:W2:Y:S01]  /*0070*/  LDC.64 R6, c[0x0][0x398] ;  /* 0x0000e600ff067b82 */ /* 0x000ea20000000a00 */
[----:B0-----:R-:W-:-:S02]  /*0080*/  IMAD R2, R3, UR5, R2 ;  /* 0x0000000503027c24 */ /* 0x001fc4000f8e0202 */
[----:B-1----:R-:W-:-:S03]  /*0090*/  IMAD R13, R0, UR4, R13 ;  /* 0x00000004000d7c24 */ /* 0x002fc6000f8e020d */
[----:B--2---:R-:W-:-:S04]  /*00a0*/  ISETP.GE.AND P0, PT, R2, R7, PT ;  /* 0x000000070200720c */ /* 0x004fc80003f06270 */
[----:B------:R-:W-:-:S13]  /*00b0*/  ISETP.GE.OR P0, PT, R13, R6, P0 ;  /* 0x000000060d00720c */ /* 0x000fda0000706670 */
[----:B------:R-:W-:Y:S05]  /*00c0*/  @P0 EXIT ;  /* 0x000000000000094d */ /* 0x000fea0003800000 */
[----:B------:R-:W0:Y:S01]  /*00d0*/  LDC.64 R10, c[0x0][0x388] ;  /* 0x0000e200ff0a7b82 */ /* 0x000e220000000a00 */
[----:B------:R-:W1:Y:S01]  /*00e0*/  LDCU.64 UR4, c[0x0][0x358] ;  /* 0x00006b00ff0477ac */ /* 0x000e620008000a00 */
[----:B------:R-:W-:-:S06]  /*00f0*/  IMAD R3, R2, R6, R13 ;  /* 0x0000000602037224 */ /* 0x000fcc00078e020d */
[----:B------:R-:W2:Y:S01]  /*0100*/  LDC.64 R8, c[0x0][0x380] ;  /* 0x0000e000ff087b82 */ /* 0x000ea20000000a00 */
[----:B0-----:R-:W-:-:S06]  /*0110*/  IMAD.WIDE R10, R3, 0x4, R10 ;  /* 0x00000004030a7825 */ /* 0x001fcc00078e020a */
[----:B-1----:R-:W3:Y:S01]  /*0120*/  LDG.E R10, desc[UR4][R10.64] ;  /* 0x000000040a0a7981 */ /* 0x002ee2000c1e1900 */
[----:B--2---:R-:W-:-:S05]  /*0130*/  IMAD.WIDE R4, R3, 0x4, R8 ;  /* 0x0000000403047825 */ /* 0x004fca00078e0208 */
[----:B------:R0:W5:Y:S01]  /*0140*/  LDG.E R0, desc[UR4][R4.64] ;  /* 0x0000000404007981 */ /* 0x000162000c1e1900 */
[----:B------:R-:W-:Y:S01]  /*0150*/  BSSY.RECONVERGENT B0, `(.L_x_18) ;  /* 0x000004b000007945 */ /* 0x000fe20003800200 */
[C---:B---3--:R-:W-:Y:S02]  /*0160*/  FSETP.GT.AND P0, PT, R10.reuse, 2.74889373779296875, PT ;  /* 0x402fede00a00780b */ /* 0x048fe40003f04000 */
[----:B------:R-:W-:-:S13]  /*0170*/  FSETP.GEU.AND P1, PT, R10, 0.39269909262657165527, PT ;  /* 0x3ec90fdb0a00780b */ /* 0x000fda0003f2e000 */
[----:B0-----:R-:W-:Y:S05]  /*0180*/  @!P0 BRA P1, `(.L_x_19) ;  /* 0x0000000000388947 */ /* 0x001fea0000800000 */
[----:B------:R-:W-:Y:S01]  /*0190*/  ISETP.GE.AND P0, PT, R13, 0x1, PT ;  /* 0x000000010d00780c */ /* 0x000fe20003f06270 */
[----:B------:R-:W-:Y:S01]  /*01a0*/  VIADD R6, R6, 0xffffffff ;  /* 0xffffffff06067836 */ /* 0x000fe20000000000 */
[----:B------:R-:W-:Y:S01]  /*01b0*/  BSSY.RECONVERGENT B1, `(.L_x_20) ;  /* 0x0000006000017945 */ /* 0x000fe20003800200 */
[----:B------:R-:W-:-:S03]  /*01c0*/  IMAD.MOV.U32 R7, RZ, RZ, 0x3f800000 ;  /* 0x3f800000ff077424 */ /* 0x000fc600078e00ff */
[----:B------:R-:W-:-:S07]  /*01d0*/  ISETP.GE.AND P1, PT, R13, R6, PT ;  /* 0x000000060d00720c */ /* 0x000fce0003f26270 */
[----:B------:R-:W-:Y:S06]  /*01e0*/  @!P0 BRA `(.L_x_21) ;  /* 0x0000000000088947 */ /* 0x000fec0003800000 */
[----:B------:R-:W2:Y:S02]  /*01f0*/  LDG.E R7, desc[UR4][R4.64+-0x4] ;  /* 0xfffffc0404077981 */ /* 0x000ea4000c1e1900 */
[----:B--2--5:R-:W-:-:S07]  /*0200*/  FSET.BF.LEU.AND R7, R7, R0, PT ;  /* 0x000000000707720a */ /* 0x024fce000380b000 */
.L_x_21:
[----:B------:R-:W-:Y:S05]  /*0210*/  BSYNC.RECONVERGENT B1 ;  /* 0x0000000000017941 */ /* 0x000fea0003800200 */
.L_x_20:
[----:B------:R-:W-:Y:S05]  /*0220*/  @P1 BRA `(.L_x_22) ;  /* 0x0000000000f41947 */ /* 0x000fea0003800000 */
[----:B------:R-:W2:Y:S02]  /*0230*/  LDG.E R5, desc[UR4][R4.64+0x4] ;  /* 0x0000040404057981 */ /* 0x000ea4000c1e1900 */
[----:B--2--5:R-:W-:-:S04]  /*0240*/  FSETP.GT.AND P0, PT, R5, R0, PT ;  /* 0x000000000500720b */ /* 0x024fc80003f04000 */
[----:B------:R-:W-:Y:S01]  /*0250*/  FSEL R7, R7, RZ, !P0 ;  /* 0x000000ff07077208 */ /* 0x000fe20004000000 */
[----:B------:R-:W-:Y:S08]  /*0260*/  BRA `(.L_x_22) ;  /* 0x0000000000e47947 */ /* 0x000ff00003800000 */
.L_x_19:
[----:B------:R-:W-:-:S13]  /*0270*/  FSETP.GEU.AND P0, PT, R10, 1.1780972480773925781, PT ;  /* 0x3f96cbe40a00780b */ /* 0x000fda0003f0e000 */
[----:B------:R-:W-:Y:S05]  /*0280*/  @P0 BRA `(.L_x_23) ;  /* 0x0000000000540947 */ /* 0x000fea0003800000 */
[----:B------:R-:W-:-:S04]  /*0290*/  ISETP.GE.AND P0, PT, R13, 0x1, PT ;  /* 0x000000010d00780c */ /* 0x000fc80003f06270 */
[----:B------:R-:W-:-:S13]  /*02a0*/  ISETP.EQ.OR P0, PT, R2, RZ, !P0 ;  /* 0x000000ff0200720c */ /* 0x000fda0004702670 */
[----:B------:R-:W-:-:S03]  /*02b0*/  @!P0 IMAD.WIDE R8, R6, 0x4, RZ ;  /* 0x0000000406088825 */ /* 0x000fc600078e02ff */
[----:B------:R-:W-:Y:S02]  /*02c0*/  @!P0 LOP3.LUT R11, R8, 0xfffffffc, RZ, 0x3c, !PT ;  /* 0xfffffffc080b8812 */ /* 0x000fe400078e3cff */
[----:B------:R-:W-:Y:S02]  /*02d0*/  @!P0 LOP3.LUT R9, RZ, R9, RZ, 0x33, !PT ;  /* 0x00000009ff098212 */ /* 0x000fe400078e33ff */
[----:B------:R-:W-:-:S05]  /*02e0*/  @!P0 IADD3 R8, P1, PT, R4, R11, RZ ;  /* 0x0000000b04088210 */ /* 0x000fca0007f3e0ff */
[----:B------:R-:W-:-:S06]  /*02f0*/  @!P0 IMAD.X R9, R5, 0x1, R9, P1 ;  /* 0x0000000105098824 */ /* 0x000fcc00008e0609 */
[----:B------:R-:W2:Y:S01]  /*0300*/  @!P0 LDG.E R9, desc[UR4][R8.64] ;  /* 0x0000000408098981 */ /* 0x000ea2000c1e1900 */
[----:B------:R-:W-:Y:S02]  /*0310*/  VIADD R10, R6, 0xffffffff ;  /* 0xffffffff060a7836 */ /* 0x000fe40000000000 */
[----:B------:R-:W-:-:S03]  /*0320*/  VIADD R7, R7, 0xffffffff ;  /* 0xffffffff07077836 */ /* 0x000fc60000000000 */
[----:B------:R-:W-:-:S04]  /*0330*/  ISETP.GE.AND P1, PT, R13, R10, PT ;  /* 0x0000000a0d00720c */ /* 0x000fc80003f26270 */
[----:B------:R-:W-:Y:S01]  /*0340*/  ISETP.GE.U32.OR P1, PT, R2, R7, P1 ;  /* 0x000000070200720c */ /* 0x000fe20000f26470 */
[----:B------:R-:W-:Y:S01]  /*0350*/  IMAD.MOV.U32 R7, RZ, RZ, 0x3f800000 ;  /* 0x3f800000ff077424 */ /* 0x000fe200078e00ff */
[----:B--2--5:R-:W-:-:S11]  /*0360*/  @!P0 FSET.BF.LEU.AND R7, R9, R0, PT ;  /* 0x000000000907820a */ /* 0x024fd6000380b000 */
[----:B------:R-:W-:Y:S05]  /*0370*/  @P1 BRA `(.L_x_22) ;  /* 0x0000000000a01947 */ /* 0x000fea0003800000 */
[----:B------:R-:W-:-:S04]  /*0380*/  VIADD R9, R6, 0x1 ;  /* 0x0000000106097836 */ /* 0x000fc80000000000 */
[----:B------:R-:W-:-:S06]  /*0390*/  IMAD.WIDE R4, R9, 0x4, R4 ;  /* 0x0000000409047825 */ /* 0x000fcc00078e0204 */
[----:B------:R-:W2:Y:S02]  /*03a0*/  LDG.E R5, desc[UR4][R4.64] ;  /* 0x0000000404057981 */ /* 0x000ea4000c1e1900 */
[----:B--2---:R-:W-:-:S04]  /*03b0*/  FSETP.GT.AND P0, PT, R5, R0, PT ;  /* 0x000000000500720b */ /* 0x004fc80003f04000 */
[----:B------:R-:W-:Y:S01]  /*03c0*/  FSEL R7, R7, RZ, !P0 ;  /* 0x000000ff07077208 */ /* 0x000fe20004000000 */
[----:B------:R-:W-:Y:S08]  /*03d0*/  BRA `(.L_x_22) ;  /* 0x0000000000887947 */ /* 0x000ff00003800000 */
.L_x_23:
[----:B------:R-:W-:-:S13]  /*03e0*/  FSETP.GEU.AND P0, PT, R10, 1.9634954929351806641, PT ;  /* 0x3ffb53d20a00780b */ /* 0x000fda0003f0e000 */
[----:B------:R-:W-:Y:S05]  /*03f0*/  @P0 BRA `(.L_x_24) ;  /* 0x0000000000440947 */ /* 0x000fea0003800000 */
[C---:B------:R-:W-:Y:S01]  /*0400*/  ISETP.NE.AND P0, PT, R2.reuse, RZ, PT ;  /* 0x000000ff0200720c */ /* 0x040fe20003f05270 */
[----:B------:R-:W-:Y:S01]  /*0410*/  VIADD R7, R7, 0xffffffff ;  /* 0xffffffff07077836 */ /* 0x000fe20000000000 */
[----:B------:R-:W-:Y:S04]  /*0420*/  BSSY.RECONVERGENT B1, `(.L_x_25) ;  /* 0x0000008000017945 */ /* 0x000fe80003800200 */
[----:B------:R-:W-:Y:S01]  /*0430*/  ISETP.GE.U32.AND P1, PT, R2, R7, PT ;  /* 0x000000070200720c */ /* 0x000fe20003f26070 */
[----:B------:R-:W-:-:S06]  /*0440*/  IMAD.MOV.U32 R7, RZ, RZ, 0x3f800000 ;  /* 0x3f800000ff077424 */ /* 0x000fcc00078e00ff */
[----:B------:R-:W-:Y:S06]  /*0450*/  @!P0 BRA `(.L_x_26) ;  /* 0x0000000000108947 */ /* 0x000fec0003800000 */
[----:B------:R-:W-:-:S04]  /*0460*/  IMAD.IADD R7, R3, 0x1, -R6 ;  /* 0x0000000103077824 */ /* 0x000fc800078e0a06 */
[----:B------:R-:W-:-:S06]  /*0470*/  IMAD.WIDE R8, R7, 0x4, R8 ;  /* 0x0000000407087825 */ /* 0x000fcc00078e0208 */
[----:B------:R-:W2:Y:S02]  /*0480*/  LDG.E R9, desc[UR4][R8.64] ;  /* 0x0000000408097981 */ /* 0x000ea4000c1e1900 */
[----:B--2--5:R-:W-:-:S07]  /*0490*/  FSET.BF.LEU.AND R7, R9, R0, PT ;  /* 0x000000000907720a */ /* 0x024fce000380b000 */
.L_x_26:
[----:B------:R-:W-:Y:S05]  /*04a0*/  BSYNC.RECONVERGENT B1 ;  /* 0x0000000000017941 */ /* 0x000fea0003800200 */
.L_x_25:
[----:B------:R-:W-:Y:S05]  /*04b0*/  @P1 BRA `(.L_x_22) ;  /* 0x0000000000501947 */ /* 0x000fea0003800000 */
[----:B------:R-:W-:-:S06]  /*04c0*/  IMAD.WIDE R4, R6, 0x4, R4 ;  /* 0x0000000406047825 */ /* 0x000fcc00078e0204 */
[----:B------:R-:W2:Y:S02]  /*04d0*/  LDG.E R5, desc[UR4][R4.64] ;  /* 0x0000000404057981 */ /* 0x000ea4000c1e1900 */
[----:B--2--5:R-:W-:-:S04]  /*04e0*/  FSETP.GT.AND P0, PT, R5, R0, PT ;  /* 0x000000000500720b */ /* 0x024fc80003f04000 */
[----:B------:R-:W-:Y:S01]  /*04f0*/  FSEL R7, R7, RZ, !P0 ;  /* 0x000000ff07077208 */ /* 0x000fe20004000000 */
[----:B------:R-:W-:Y:S08]  /*0500*/  BRA `(.L_x_22) ;  /* 0x00000000003c7947 */ /* 0x000ff00003800000 */
.L_x_24:
[----:B------:R-:W-:Y:S02]  /*0510*/  VIADD R10, R6, 0xffffffff ;  /* 0xffffffff060a7836 */ /* 0x000fe40000000000 */
[----:B------:R-:W-:-:S03]  /*0520*/  VIADD R7, R7, 0xffffffff ;  /* 0xffffffff07077836 */ /* 0x000fc60000000000 */
[C---:B------:R-:W-:Y:S02]  /*0530*/  ISETP.GE.AND P0, PT, R13.reuse, R10, PT ;  /* 0x0000000a0d00720c */ /* 0x040fe40003f06270 */
[C---:B------:R-:W-:Y:S02]  /*0540*/  ISETP.GE.U32.AND P1, PT, R2.reuse, R7, PT ;  /* 0x000000070200720c */ /* 0x040fe40003f26070 */
[----:B------:R-:W-:Y:S02]  /*0550*/  ISETP.EQ.OR P0, PT, R2, RZ, P0 ;  /* 0x000000ff0200720c */ /* 0x000fe40000702670 */
[----:B------:R-:W-:-:S11]  /*0560*/  ISETP.LT.OR P1, PT, R13, 0x1, P1 ;  /* 0x000000010d00780c */ /* 0x000fd60000f21670 */
[----:B------:R-:W-:Y:S02]  /*0570*/  @!P0 IMAD.IADD R7, R3, 0x1, -R6 ;  /* 0x0000000103078824 */ /* 0x000fe400078e0a06 */
[----:B------:R-:W-:-:S04]  /*0580*/  @!P1 IMAD.WIDE R4, R10, 0x4, R4 ;  /* 0x000000040a049825 */ /* 0x000fc800078e0204 */
[----:B------:R-:W-:Y:S02]  /*0590*/  @!P0 IMAD.WIDE R8, R7, 0x4, R8 ;  /* 0x0000000407088825 */ /* 0x000fe400078e0208 */
[----:B------:R-:W2:Y:S04]  /*05a0*/  @!P1 LDG.E R5, desc[UR4][R4.64] ;  /* 0x0000000404059981 */ /* 0x000ea8000c1e1900 */
[----:B------:R-:W3:Y:S01]  /*05b0*/  @!P0 LDG.E R9, desc[UR4][R8.64+0x4] ;  /* 0x0000040408098981 */ /* 0x000ee2000c1e1900 */
[----:B------:R-:W-:Y:S01]  /*05c0*/  IMAD.MOV.U32 R7, RZ, RZ, 0x3f800000 ;  /* 0x3f800000ff077424 */ /* 0x000fe200078e00ff */
[-C--:B--2--5:R-:W-:Y:S02]  /*05d0*/  @!P1 FSETP.GT.AND P2, PT, R5, R0.reuse, PT ;  /* 0x000000000500920b */ /* 0x0a4fe40003f44000 */
[----:B---3--:R-:W-:-:S04]  /*05e0*/  @!P0 FSET.BF.LEU.AND R7, R9, R0, PT ;  /* 0x000000000907820a */ /* 0x008fc8000380b000 */
[----:B------:R-:W-:-:S07]  /*05f0*/  @!P1 FSEL R7, R7, RZ, !P2 ;  /* 0x000000ff07079208 */ /* 0x000fce0005000000 */
.L_x_22:
[----:B------:R-:W-:Y:S05]  /*0600*/  BSYNC.RECONVERGENT B0 ;  /* 0x0000000000007941 */ /* 0x000fea0003800200 */
.L_x_18:
[----:B------:R-:W0:Y:S01]  /*0610*/  LDC.64 R4, c[0x0][0x390] ;  /* 0x0000e400ff047b82 */ /* 0x000e220000000a00 */
[----:B------:R-:W1:Y:S02]  /*0620*/  LDCU UR6, c[0x0][0x3a0] ;  /* 0x00007400ff0677ac */ /* 0x000e640008000800 */
[----:B-1---5:R-:W-:-:S04]  /*0630*/  FSETP.GEU.AND P0, PT, R0, UR6, PT ;  /* 0x0000000600007c0b */ /* 0x022fc8000bf0e000 */
[----:B------:R-:W-:Y:S01]  /*0640*/  FSEL R7, R7, RZ, P0 ;  /* 0x000000ff07077208 */ /* 0x000fe20000000000 */
[----:B0-----:R-:W-:-:S05]  /*0650*/  IMAD.WIDE R2, R3, 0x4, R4 ;  /* 0x0000000403027825 */ /* 0x001fca00078e0204 */
[----:B------:R-:W-:Y:S01]  /*0660*/  STG.E desc[UR4][R2.64], R7 ;  /* 0x0000000702007986 */ /* 0x000fe2000c101904 */
[----:B------:R-:W-:Y:S05]  /*0670*/  EXIT ;  /* 0x000000000000794d */ /* 0x000fea0003800000 */
.L_x_27:
        /* <DEDUP_REMOVED lines=16> */
.L_x_63:


//--------------------- .text._Z12canny_edge_0PfS_S_ii --------------------------
	.section	.text._Z12canny_edge_0PfS_S_ii,"ax",@progbits
	.align	128
        .global         _Z12canny_edge_0PfS_S_ii
        .type           _Z12canny_edge_0PfS_S_ii,@function
        .size           _Z12canny_edge_0PfS_S_ii,(.L_x_61 - _Z12canny_edge_0PfS_S_ii)
        .other          _Z12canny_edge_0PfS_S_ii,@"STO_CUDA_ENTRY STV_DEFAULT"
_Z12canny_edge_0PfS_S_ii:
.text._Z12canny_edge_0PfS_S_ii:
        /* <DEDUP_REMOVED lines=13> */
[----:B------:R-:W0:Y:S01]  /*00d0*/  LDC.64 R4, c[0x0][0x380] ;  /* 0x0000e000ff047b82 */ /* 0x000e220000000a00 */
[----:B------:R-:W-:Y:S01]  /*00e0*/  UIADD3 UR4, UPT, UPT, UR8, -0x1, URZ ;  /* 0xffffffff08047890 */ /* 0x000fe2000fffe0ff */
[C---:B------:R-:W-:Y:S01]  /*00f0*/  ISETP.GE.AND P2, PT, R2.reuse, 0x1, PT ;  /* 0x000000010200780c */ /* 0x040fe20003f46270 */
[----:B------:R-:W-:Y:S01]  /*0100*/  ULOP3.LUT UR5, URZ, UR8, URZ, 0x33, !UPT ;  /* 0x00000008ff057292 */ /* 0x000fe2000f8e33ff */
[----:B------:R-:W-:Y:S01]  /*0110*/  BSSY.RECONVERGENT B0, `(.L_x_28) ;  /* 0x0000017000007945 */ /* 0x000fe20003800200 */
[----:B------:R-:W1:Y:S01]  /*0120*/  LDCU.64 UR6, c[0x0][0x358] ;  /* 0x00006b00ff0677ac */ /* 0x000e620008000a00 */
[C---:B------:R-:W-:Y:S02]  /*0130*/  ISETP.NE.AND P1, PT, R3.reuse, RZ, PT ;  /* 0x000000ff0300720c */ /* 0x040fe40003f25270 */
[----:B------:R-:W-:Y:S02]  /*0140*/  CS2R R8, SRZ ;  /* 0x0000000000087805 */ /* 0x000fe4000001ff00 */
[----:B------:R-:W-:Y:S01]  /*0150*/  ISETP.GE.AND P0, PT, R2, UR4, PT ;  /* 0x0000000402007c0c */ /* 0x000fe2000bf06270 */
[----:B------:R-:W-:Y:S01]  /*0160*/  IMAD R2, R3, UR8, R2 ;  /* 0x0000000803027c24 */ /* 0x000fe2000f8e0202 */
[----:B------:R-:W-:Y:S01]  /*0170*/  CS2R R12, SRZ ;  /* 0x00000000000c7805 */ /* 0x000fe2000001ff00 */
[----:B------:R-:W-:-:S02]  /*0180*/  IMAD.MOV.U32 R28, RZ, RZ, RZ ;  /* 0x000000ffff1c7224 */ /* 0x000fc400078e00ff */
[C---:B------:R-:W-:Y:S02]  /*0190*/  VIADD R7, R2.reuse, UR4 ;  /* 0x0000000402077c36 */ /* 0x040fe40008000000 */
[----:B------:R-:W-:Y:S02]  /*01a0*/  VIADD R11, R2, UR5 ;  /* 0x00000005020b7c36 */ /* 0x000fe40008000000 */
[----:B------:R-:W-:Y:S02]  /*01b0*/  IMAD.MOV.U32 R0, RZ, RZ, RZ ;  /* 0x000000ffff007224 */ /* 0x000fe400078e00ff */
[----:B0-----:R-:W-:-:S04]  /*01c0*/  IMAD.WIDE R6, R7, 0x4, R4 ;  /* 0x0000000407067825 */ /* 0x001fc800078e0204 */
[----:B------:R-:W-:-:S04]  /*01d0*/  IMAD.WIDE R10, R11, 0x4, R4 ;  /* 0x000000040b0a7825 */ /* 0x000fc800078e0204 */
[----:B------:R-:W-:Y:S01]  /*01e0*/  IMAD.WIDE R4, R2, 0x4, R4 ;  /* 0x0000000402047825 */ /* 0x000fe200078e0204 */
[----:B-1----:R-:W-:Y:S06]  /*01f0*/  @!P2 BRA `(.L_x_29) ;  /* 0x000000000020a947 */ /* 0x002fec0003800000 */
[----:B------:R-:W-:Y:S01]  /*0200*/  UIADD3 UR5, UPT, UPT, UR9, -0x1, URZ ;  /* 0xffffffff09057890 */ /* 0x000fe2000fffe0ff */
[C---:B------:R-:W-:Y:S01]  /*0210*/  ISETP.NE.AND P2, PT, R3.reuse, RZ, PT ;  /* 0x000000ff0300720c */ /* 0x040fe20003f45270 */
[----:B------:R-:W2:Y:S04]  /*0220*/  LDG.E R12, desc[UR6][R4.64+-0x4] ;  /* 0xfffffc06040c7981 */ /* 0x000ea8000c1e1900 */
[----:B------:R-:W-:Y:S02]  /*0230*/  ISETP.GE.U32.AND P3, PT, R3, UR5, PT ;  /* 0x0000000503007c0c */ /* 0x000fe4000bf66070 */
[----:B------:R-:W-:-:S06]  /*0240*/  CS2R R8, SRZ ;  /* 0x0000000000087805 */ /* 0x000fcc000001ff00 */
[----:B------:R0:W5:Y:S05]  /*0250*/  @P2 LDG.E R9, desc[UR6][R10.64] ;  /* 0x000000060a092981 */ /* 0x00016a000c1e1900 */
[----:B------:R0:W5:Y:S02]  /*0260*/  @!P3 LDG.E R8, desc[UR6][R6.64] ;  /* 0x000000060608b981 */ /* 0x000164000c1e1900 */
[----:B0-2---:R-:W-:-:S07]  /*0270*/  FADD R12, R12, R12 ;  /* 0x0000000c0c0c7221 */ /* 0x005fce0000000000 */
.L_x_29:
[----:B------:R-:W-:Y:S05]  /*0280*/  BSYNC.RECONVERGENT B0 ;  /* 0x0000000000007941 */ /* 0x000fea0003800200 */
.L_x_28:
[----:B------:R-:W-:Y:S04]  /*0290*/  BSSY.RECONVERGENT B0, `(.L_x_30) ;  /* 0x000000b000007945 */ /* 0x000fe80003800200 */
[----:B------:R-:W-:Y:S05]  /*02a0*/  @P0 BRA `(.L_x_31) ;  /* 0x0000000000240947 */ /* 0x000fea0003800000 */
[----:B------:R-:W-:Y:S01]  /*02b0*/  UIADD3 UR4, UPT, UPT, UR9, -0x1, URZ ;  /* 0xffffffff09047890 */ /* 0x000fe2000fffe0ff */
[C---:B------:R-:W-:Y:S01]  /*02c0*/  ISETP.NE.AND P0, PT, R3.reuse, RZ, PT ;  /* 0x000000ff0300720c */ /* 0x040fe20003f05270 */
[----:B------:R-:W-:Y:S01]  /*02d0*/  HFMA2 R28, -RZ, RZ, 0, 0 ;  /* 0x00000000ff1c7431 */ /* 0x000fe200000001ff */
[----:B------:R-:W2:Y:S03]  /*02e0*/  LDG.E R4, desc[UR6][R4.64+0x4] ;  /* 0x0000040604047981 */ /* 0x000ea6000c1e1900 */
[----:B------:R-:W-:Y:S01]  /*02f0*/  ISETP.GE.U32.AND P2, PT, R3, UR4, PT ;  /* 0x0000000403007c0c */ /* 0x000fe2000bf46070 */
[----:B------:R-:W-:-:S07]  /*0300*/  IMAD.MOV.U32 R0, RZ, RZ, RZ ;  /* 0x000000ffff007224 */ /* 0x000fce00078e00ff */
[----:B------:R0:W5:Y:S05]  /*0310*/  @P0 LDG.E R0, desc[UR6][R10.64+0x8] ;  /* 0x000008060a000981 */ /* 0x00016a000c1e1900 */
[----:B------:R0:W5:Y:S02]  /*0320*/  @!P2 LDG.E R28, desc[UR6][R6.64+0x8] ;  /* 0x00000806061ca981 */ /* 0x000164000c1e1900 */
[----:B0-2---:R-:W-:-:S07]  /*0330*/  FADD R13, R4, R4 ;  /* 0x00000004040d7221 */ /* 0x005fce0000000000 */
.L_x_31:
[----:B------:R-:W-:Y:S05]  /*0340*/  BSYNC.RECONVERGENT B0 ;  /* 0x0000000000007941 */ /* 0x000fea0003800200 */
.L_x_30:
[----:B------:R-:W-:Y:S01]  /*0350*/  UIADD3 UR4, UPT, UPT, UR9, -0x1, URZ ;  /* 0xffffffff09047890 */ /* 0x000fe2000fffe0ff */
[----:B------:R-:W2:Y:S05]  /*0360*/  @P1 LDG.E R10, desc[UR6][R10.64+0x4] ;  /* 0x000004060a0a1981 */ /* 0x000eaa000c1e1900 */
[----:B------:R-:W-:-:S13]  /*0370*/  ISETP.GE.U32.AND P0, PT, R3, UR4, PT ;  /* 0x0000000403007c0c */ /* 0x000fda000bf06070 */
[----:B------:R-:W3:Y:S01]  /*0380*/  @!P0 LDG.E R6, desc[UR6][R6.64+0x4] ;  /* 0x0000040606068981 */ /* 0x000ee2000c1e1900 */
[----:B-----5:R-:W-:-:S04]  /*0390*/  FADD R3, R0, -R9 ;  /* 0x8000000900037221 */ /* 0x020fc80000000000 */
[----:B------:R-:W-:-:S04]  /*03a0*/  FADD R12, R3, -R12 ;  /* 0x8000000c030c7221 */ /* 0x000fc80000000000 */
[----:B------:R-:W-:-:S04]  /*03b0*/  FADD R13, R12, R13 ;  /* 0x0000000d0c0d7221 */ /* 0x000fc80000000000 */
[----:B------:R-:W-:-:S04]  /*03c0*/  FADD R3, R13, -R8 ;  /* 0x800000080d037221 */ /* 0x000fc80000000000 */
[----:B------:R-:W-:-:S04]  /*03d0*/  FADD R3, R3, R28 ;  /* 0x0000001c03037221 */ /* 0x000fc80000000000 */
[----:B------:R-:W0:Y:S01]  /*03e0*/  F2F.F64.F32 R4, R3 ;  /* 0x0000000300047310 */ /* 0x000e220000201800 */
[----:B------:R-:W-:Y:S02]  /*03f0*/  IMAD.MOV.U32 R12, RZ, RZ, RZ ;  /* 0x000000ffff0c7224 */ /* 0x000fe400078e00ff */
[----:B------:R-:W-:Y:S01]  /*0400*/  FADD R9, -R9, R8 ;  /* 0x0000000809097221 */ /* 0x000fe20000000100 */
[----:B------:R-:W-:Y:S01]  /*0410*/  IMAD.MOV.U32 R8, RZ, RZ, RZ ;  /* 0x000000ffff087224 */ /* 0x000fe200078e00ff */
[----:B------:R-:W-:Y:S01]  /*0420*/  BSSY.RECONVERGENT B0, `(.L_x_32) ;  /* 0x000000c000007945 */ /* 0x000fe20003800200 */
[----:B--2---:R-:W-:-:S04]  /*0430*/  @P1 FADD R12, R10, R10 ;  /* 0x0000000a0a0c1221 */ /* 0x004fc80000000000 */
[----:B------:R-:W-:Y:S01]  /*0440*/  FADD R9, R9, -R12 ;  /* 0x8000000c09097221 */ /* 0x000fe20000000000 */
[----:B---3--:R-:W-:Y:S01]  /*0450*/  @!P0 FADD R8, R6, R6 ;  /* 0x0000000606088221 */ /* 0x008fe20000000000 */
[----:B0-----:R-:W-:-:S03]  /*0460*/  DADD R6, -RZ, |R4| ;  /* 0x00000000ff067229 */ /* 0x001fc60000000504 */
[----:B------:R-:W-:-:S04]  /*0470*/  FADD R9, R9, R8 ;  /* 0x0000000809097221 */ /* 0x000fc80000000000 */
[----:B------:R-:W-:Y:S01]  /*0480*/  FADD R9, R9, -R0 ;  /* 0x8000000009097221 */ /* 0x000fe20000000000 */
[----:B------:R-:W-:Y:S02]  /*0490*/  MOV R0, 0x4e0 ;  /* 0x000004e000007802 */ /* 0x000fe40000000f00 */
[----:B------:R-:W-:Y:S02]  /*04a0*/  IMAD.MOV.U32 R14, RZ, RZ, R6 ;  /* 0x000000ffff0e7224 */ /* 0x000fe400078e0006 */
[----:B------:R-:W-:Y:S01]  /*04b0*/  FADD R28, R9, R28 ;  /* 0x0000001c091c7221 */ /* 0x000fe20000000000 */
[----:B------:R-:W-:-:S07]  /*04c0*/  IMAD.MOV.U32 R29, RZ, RZ, R7 ;  /* 0x000000ffff1d7224 */ /* 0x000fce00078e0007 */
[----:B------:R-:W-:Y:S05]  /*04d0*/  CALL.REL.NOINC `($_Z12canny_edge_0PfS_S_ii$__internal_accurate_pow) ;  /* 0x0000000c00cc7944 */ /* 0x000fea0003c00000 */
[----:B------:R-:W-:Y:S05]  /*04e0*/  BSYNC.RECONVERGENT B0 ;  /* 0x0000000000007941 */ /* 0x000fea0003800200 */
.L_x_32:
[----:B------:R-:W-:Y:S01]  /*04f0*/  DADD R8, R4, 2 ;  /* 0x4000000004087429 */ /* 0x000fe20000000000 */
[----:B------:R-:W0:Y:S01]  /*0500*/  F2F.F64.F32 R6, R28 ;  /* 0x0000001c00067310 */ /* 0x000e220000201800 */
[----:B------:R-:W-:Y:S01]  /*0510*/  FSETP.NEU.AND P0, PT, R3, RZ, PT ;  /* 0x000000ff0300720b */ /* 0x000fe20003f0d000 */
[----:B------:R-:W-:Y:S07]  /*0520*/  BSSY.RECONVERGENT B0, `(.L_x_33) ;  /* 0x000000e000007945 */ /* 0x000fee0003800200 */
[----:B------:R-:W-:Y:S01]  /*0530*/  LOP3.LUT R8, R9, 0x7ff00000, RZ, 0xc0, !PT ;  /* 0x7ff0000009087812 */ /* 0x000fe200078ec0ff */
[----:B------:R-:W-:-:S03]  /*0540*/  IMAD.MOV.U32 R9, RZ, RZ, R13 ;  /* 0x000000ffff097224 */ /* 0x000fc600078e000d */
[----:B------:R-:W-:Y:S01]  /*0550*/  ISETP.NE.AND P1, PT, R8, 0x7ff00000, PT ;  /* 0x7ff000000800780c */ /* 0x000fe20003f25270 */
[----:B0-----:R-:W-:Y:S01]  /*0560*/  DADD R10, -RZ, |R6| ;  /* 0x00000000ff0a7229 */ /* 0x001fe20000000506 */
[----:B------:R-:W-:Y:S02]  /*0570*/  MOV R8, R12 ;  /* 0x0000000c00087202 */ /* 0x000fe40000000f00 */
[----:B------:R-:W-:-:S09]  /*0580*/  @!P0 CS2R R8, SRZ ;  /* 0x0000000000088805 */ /* 0x000fd2000001ff00 */
[----:B------:R-:W-:Y:S05]  /*0590*/  @P1 BRA `(.L_x_34) ;  /* 0x0000000000181947 */ /* 0x000fea0003800000 */
[----:B------:R-:W-:-:S13]  /*05a0*/  FSETP.NAN.AND P0, PT, R3, R3, PT ;  /* 0x000000030300720b */ /* 0x000fda0003f08000 */
[----:B------:R-:W-:Y:S01]  /*05b0*/  @P0 DADD R8, R4, 2 ;  /* 0x4000000004080429 */ /* 0x000fe20000000000 */
[----:B------:R-:W-:Y:S10]  /*05c0*/  @P0 BRA `(.L_x_34) ;  /* 0x00000000000c0947 */ /* 0x000ff40003800000 */
[----:B------:R-:W-:-:S14]  /*05d0*/  DSETP.NEU.AND P0, PT, |R4|, +INF , PT ;  /* 0x7ff000000400742a */ /* 0x000fdc0003f0d200 */
[----:B------:R-:W-:Y:S02]  /*05e0*/  @!P0 IMAD.MOV.U32 R8, RZ, RZ, 0x0 ;  /* 0x00000000ff088424 */ /* 0x000fe400078e00ff */
[----:B------:R-:W-:-:S07]  /*05f0*/  @!P0 IMAD.MOV.U32 R9, RZ, RZ, 0x7ff00000 ;  /* 0x7ff00000ff098424 */ /* 0x000fce00078e00ff */
.L_x_34:
[----:B------:R-:W-:Y:S05]  /*0600*/  BSYNC.RECONVERGENT B0 ;  /* 0x0000000000007941 */ /* 0x000fea0003800200 */
.L_x_33:
[----:B------:R-:W-:Y:S01]  /*0610*/  BSSY.RECONVERGENT B0, `(.L_x_35) ;  /* 0x0000005000007945 */ /* 0x000fe20003800200 */
[----:B------:R-:W-:Y:S01]  /*0620*/  IMAD.MOV.U32 R14, RZ, RZ, R10 ;  /* 0x000000ffff0e7224 */ /* 0x000fe200078e000a */
[----:B------:R-:W-:Y:S02]  /*0630*/  MOV R29, R11 ;  /* 0x0000000b001d7202 */ /* 0x000fe40000000f00 */
[----:B------:R-:W-:-:S07]  /*0640*/  MOV R0, 0x660 ;  /* 0x0000066000007802 */ /* 0x000fce0000000f00 */
[----:B------:R-:W-:Y:S05]  /*0650*/  CALL.REL.NOINC `($_Z12canny_edge_0PfS_S_ii$__internal_accurate_pow) ;  /* 0x0000000c006c7944 */ /* 0x000fea0003c00000 */
[----:B------:R-:W-:Y:S05]  /*0660*/  BSYNC.RECONVERGENT B0 ;  /* 0x0000000000007941 */ /* 0x000fea0003800200 */
.L_x_35:
[----:B------:R-:W-:Y:S01]  /*0670*/  DADD R4, R6, 2 ;  /* 0x4000000006047429 */ /* 0x000fe20000000000 */
[C---:B------:R-:W-:Y:S01]  /*0680*/  FSETP.NEU.AND P1, PT, R28.reuse, RZ, PT ;  /* 0x000000ff1c00720b */ /* 0x040fe20003f2d000 */
[----:B------:R-:W-:Y:S01]  /*0690*/  BSSY.RECONVERGENT B0, `(.L_x_36) ;  /* 0x0000011000007945 */ /* 0x000fe20003800200 */
[----:B------:R-:W-:Y:S02]  /*06a0*/  FSETP.NEU.AND P3, PT, R3, 1, PT ;  /* 0x3f8000000300780b */ /* 0x000fe40003f6d000 */
[----:B------:R-:W-:Y:S02]  /*06b0*/  FSETP.NEU.AND P0, PT, R28, 1, PT ;  /* 0x3f8000001c00780b */ /* 0x000fe40003f0d000 */
[----:B------:R-:W-:Y:S02]  /*06c0*/  FSEL R8, R8, RZ, P3 ;  /* 0x000000ff08087208 */ /* 0x000fe40001800000 */
[----:B------:R-:W-:Y:S02]  /*06d0*/  FSEL R9, R9, 1.875, P3 ;  /* 0x3ff0000009097808 */ /* 0x000fe40001800000 */
[----:B------:R-:W-:Y:S01]  /*06e0*/  LOP3.LUT R4, R5, 0x7ff00000, RZ, 0xc0, !PT ;  /* 0x7ff0000005047812 */ /* 0x000fe200078ec0ff */
[----:B------:R-:W-:-:S03]  /*06f0*/  IMAD.MOV.U32 R5, RZ, RZ, R13 ;  /* 0x000000ffff057224 */ /* 0x000fc600078e000d */
[----:B------:R-:W-:Y:S01]  /*0700*/  ISETP.NE.AND P2, PT, R4, 0x7ff00000, PT ;  /* 0x7ff000000400780c */ /* 0x000fe20003f45270 */
[----:B------:R-:W-:Y:S01]  /*0710*/  IMAD.MOV.U32 R4, RZ, RZ, R12 ;  /* 0x000000ffff047224 */ /* 0x000fe200078e000c */
[----:B------:R-:W-:-:S11]  /*0720*/  @!P1 CS2R R4, SRZ ;  /* 0x0000000000049805 */ /* 0x000fd6000001ff00 */
[----:B------:R-:W-:Y:S05]  /*0730*/  @P2 BRA `(.L_x_37) ;  /* 0x0000000000182947 */ /* 0x000fea0003800000 */
[----:B------:R-:W-:-:S13]  /*0740*/  FSETP.NAN.AND P1, PT, R28, R28, PT ;  /* 0x0000001c1c00720b */ /* 0x000fda0003f28000 */
[----:B------:R-:W-:Y:S01]  /*0750*/  @P1 DADD R4, R6, 2 ;  /* 0x4000000006041429 */ /* 0x000fe20000000000 */
[----:B------:R-:W-:Y:S10]  /*0760*/  @P1 BRA `(.L_x_37) ;  /* 0x00000000000c1947 */ /* 0x000ff40003800000 */
[----:B------:R-:W-:-:S14]  /*0770*/  DSETP.NEU.AND P1, PT, |R6|, +INF , PT ;  /* 0x7ff000000600742a */ /* 0x000fdc0003f2d200 */
[----:B------:R-:W-:Y:S02]  /*0780*/  @!P1 IMAD.MOV.U32 R4, RZ, RZ, 0x0 ;  /* 0x00000000ff049424 */ /* 0x000fe400078e00ff */
[----:B------:R-:W-:-:S07]  /*0790*/  @!P1 IMAD.MOV.U32 R5, RZ, RZ, 0x7ff00000 ;  /* 0x7ff00000ff059424 */ /* 0x000fce00078e00ff */
.L_x_37:
[----:B------:R-:W-:Y:S05]  /*07a0*/  BSYNC.RECONVERGENT B0 ;  /* 0x0000000000007941 */ /* 0x000fea0003800200 */
.L_x_36:
[----:B------:R-:W-:Y:S01]  /*07b0*/  FSEL R4, R4, RZ, P0 ;  /* 0x000000ff04047208 */ /* 0x000fe20000000000 */
[----:B------:R-:W-:Y:S01]  /*07c0*/  BSSY.RECONVERGENT B0, `(.L_x_38) ;  /* 0x0000010000007945 */ /* 0x000fe20003800200 */
[----:B------:R-:W-:-:S06]  /*07d0*/  FSEL R5, R5, 1.875, P0 ;  /* 0x3ff0000005057808 */ /* 0x000fcc0000000000 */
[----:B------:R-:W-:-:S10]  /*07e0*/  DADD R4, R8, R4 ;  /* 0x0000000008047229 */ /* 0x000fd40000000004 */
[----:B------:R-:W0:Y:S02]  /*07f0*/  F2F.F32.F64 R5, R4 ;  /* 0x0000000400057310 */ /* 0x000e240000301000 */
[----:B0-----:R-:W-:-:S06]  /*0800*/  IADD3 R0, PT, PT, R5, -0xd000000, RZ ;  /* 0xf300000005007810 */ /* 0x001fcc0007ffe0ff */
[----:B------:R0:W1:Y:S01]  /*0810*/  MUFU.RSQ R6, R5 ;  /* 0x0000000500067308 */ /* 0x0000620000001400 */
[----:B------:R-:W-:-:S13]  /*0820*/  ISETP.GT.U32.AND P0, PT, R0, 0x727fffff, PT ;  /* 0x727fffff0000780c */ /* 0x000fda0003f04070 */
[----:B0-----:R-:W-:Y:S05]  /*0830*/  @!P0 BRA `(.L_x_39) ;  /* 0x0000000000108947 */ /* 0x001fea0003800000 */
[----:B------:R-:W-:-:S07]  /*0840*/  MOV R9, 0x860 ;  /* 0x0000086000097802 */ /* 0x000fce0000000f00 */
[----:B-1----:R-:W-:Y:S05]  /*0850*/  CALL.REL.NOINC `($__internal_1_$__cuda_sm20_sqrt_rn_f32_slowpath) ;  /* 0x0000000000ec7944 */ /* 0x002fea0003c00000 */
[----:B------:R-:W-:Y:S01]  /*0860*/  IMAD.MOV.U32 R4, RZ, RZ, R0 ;  /* 0x000000ffff047224 */ /* 0x000fe200078e0000 */
[----:B------:R-:W-:Y:S06]  /*0870*/  BRA `(.L_x_40) ;  /* 0x0000000000107947 */ /* 0x000fec0003800000 */
.L_x_39:
[----:B-1----:R-:W-:Y:S01]  /*0880*/  FMUL.FTZ R4, R5, R6 ;  /* 0x0000000605047220 */ /* 0x002fe20000410000 */
[----:B------:R-:W-:-:S03]  /*0890*/  FMUL.FTZ R0, R6, 0.5 ;  /* 0x3f00000006007820 */ /* 0x000fc60000410000 */
[----:B------:R-:W-:-:S04]  /*08a0*/  FFMA R5, -R4, R4, R5 ;  /* 0x0000000404057223 */ /* 0x000fc80000000105 */
[----:B------:R-:W-:-:S07]  /*08b0*/  FFMA R4, R5, R0, R4 ;  /* 0x0000000005047223 */ /* 0x000fce0000000004 */
.L_x_40:
[----:B------:R-:W-:Y:S05]  /*08c0*/  BSYNC.RECONVERGENT B0 ;  /* 0x0000000000007941 */ /* 0x000fea0003800200 */
.L_x_38:
[CC--:B------:R-:W-:Y:S01]  /*08d0*/  FSETP.GT.AND P2, PT, |R28|.reuse, |R3|.reuse, PT ;  /* 0x400000031c00720b */ /* 0x0c0fe20003f44200 */
[----:B------:R-:W-:Y:S03]  /*08e0*/  BSSY.RECONVERGENT B0, `(.L_x_41) ;  /* 0x000000e000007945 */ /* 0x000fe60003800200 */
[----:B------:R-:W-:Y:S02]  /*08f0*/  FSEL R5, |R28|, |R3|, P2 ;  /* 0x400000031c057208 */ /* 0x000fe40001000200 */
[----:B------:R-:W-:Y:S02]  /*0900*/  FSEL R0, |R3|, |R28|, P2 ;  /* 0x4000001c03007208 */ /* 0x000fe40001000200 */
        /* <DEDUP_REMOVED lines=9> */
[----:B------:R-:W-:Y:S05]  /*09a0*/  CALL.REL.NOINC `($__internal_2_$__cuda_sm3x_div_rn_noftz_f32_slowpath) ;  /* 0x0000000000f87944 */ /* 0x000fea0003c00000 */
[----:B------:R-:W-:-:S07]  /*09b0*/  IMAD.MOV.U32 R6, RZ, RZ, R0 ;  /* 0x000000ffff067224 */ /* 0x000fce00078e0000 */
.L_x_42:
[----:B------:R-:W-:Y:S05]  /*09c0*/  BSYNC.RECONVERGENT B0 ;  /* 0x0000000000007941 */ /* 0x000fea0003800200 */
.L_x_41:
[----:B------:R-:W-:Y:S02]  /*09d0*/  IMAD.MOV.U32 R7, RZ, RZ, 0x3b33710b ;  /* 0x3b33710bff077424 */ /* 0x000fe400078e00ff */
[----:B------:R-:W-:Y:S01]  /*09e0*/  FMUL R0, R6, R6 ;  /* 0x0000000606007220 */ /* 0x000fe20000400000 */
[----:B------:R-:W-:Y:S01]  /*09f0*/  IMAD.MOV.U32 R8, RZ, RZ, 0x3f6ee581 ;  /* 0x3f6ee581ff087424 */ /* 0x000fe200078e00ff */
[C---:B------:R-:W-:Y:S02]  /*0a00*/  ISETP.GE.AND P0, PT, R3.reuse, RZ, PT ;  /* 0x000000ff0300720c */ /* 0x040fe40003f06270 */
[C---:B------:R-:W-:Y:S01]  /*0a10*/  FFMA R7, R0.reuse, R7, -0.015681877732276916504 ;  /* 0xbc80774800077423 */ /* 0x040fe20000000007 */
[C---:B------:R-:W-:Y:S01]  /*0a20*/  FSETP.NEU.AND P3, PT, |R3|.reuse, |R28|, PT ;  /* 0x4000001c0300720b */ /* 0x040fe20003f6d200 */
[----:B------:R-:W-:Y:S01]  /*0a30*/  FADD R3, |R3|, |R28| ;  /* 0x4000001c03037221 */ /* 0x000fe20000000200 */
[----:B------:R-:W-:Y:S01]  /*0a40*/  FSETP.NEU.AND P1, PT, R5, RZ, PT ;  /* 0x000000ff0500720b */ /* 0x000fe20003f2d000 */
[----:B------:R-:W-:-:S04]  /*0a50*/  FFMA R7, R0, R7, 0.042200751602649688721 ;  /* 0x3d2cdab200077423 */ /* 0x000fc80000000007 */
[----:B------:R-:W-:-:S04]  /*0a60*/  FFMA R7, R0, R7, -0.074792981147766113281 ;  /* 0xbd992d1000077423 */ /* 0x000fc80000000007 */
[----:B------:R-:W-:-:S04]  /*0a70*/  FFMA R7, R0, R7, 0.10640415549278259277 ;  /* 0x3dd9ea6c00077423 */ /* 0x000fc80000000007 */
[----:B------:R-:W-:-:S04]  /*0a80*/  FFMA R7, R0, R7, -0.14207722246646881104 ;  /* 0xbe117cb100077423 */ /* 0x000fc80000000007 */
[----:B------:R-:W-:-:S04]  /*0a90*/  FFMA R7, R0, R7, 0.19993925094604492188 ;  /* 0x3e4cbce000077423 */ /* 0x000fc80000000007 */
[----:B------:R-:W-:-:S04]  /*0aa0*/  FFMA R7, R0, R7, -0.33333197236061096191 ;  /* 0xbeaaaa7d00077423 */ /* 0x000fc80000000007 */
[----:B------:R-:W-:-:S04]  /*0ab0*/  FMUL R7, R0, R7 ;  /* 0x0000000700077220 */ /* 0x000fc80000400000 */
[----:B------:R-:W-:Y:S01]  /*0ac0*/  FFMA R7, R7, R6, R6 ;  /* 0x0000000607077223 */ /* 0x000fe20000000006 */
[----:B------:R-:W-:-:S03]  /*0ad0*/  FSEL R6, R8, 1.8663789033889770508, P2 ;  /* 0x3feee58108067808 */ /* 0x000fc60001000000 */
[----:B------:R-:W-:Y:S02]  /*0ae0*/  FFMA R0, R8, 1.6832555532455444336, -R7 ;  /* 0x3fd774eb08007823 */ /* 0x000fe40000000807 */
[----:B------:R-:W0:Y:S03]  /*0af0*/  LDC.64 R8, c[0x0][0x390] ;  /* 0x0000e400ff087b82 */ /* 0x000e260000000a00 */
[-C--:B------:R-:W-:Y:S02]  /*0b00*/  FSEL R11, R0, R7.reuse, P2 ;  /* 0x00000007000b7208 */ /* 0x080fe40001000000 */
[----:B------:R-:W-:Y:S02]  /*0b10*/  FSEL R7, R7, -R7, P2 ;  /* 0x8000000707077208 */ /* 0x000fe40001000000 */
[----:B------:R-:W-:-:S03]  /*0b20*/  MOV R0, 0x4016cbe4 ;  /* 0x4016cbe400007802 */ /* 0x000fc60000000f00 */
[----:B------:R-:W-:Y:S01]  /*0b30*/  @!P0 FFMA R11, R6, 1.6832555532455444336, R7 ;  /* 0x3fd774eb060b8823 */ /* 0x000fe20000000007 */
[----:B------:R-:W-:Y:S01]  /*0b40*/  @!P3 FSEL R11, R0, 0.78539818525314331055, !P0 ;  /* 0x3f490fdb000bb808 */ /* 0x000fe20004000000 */
[----:B------:R-:W1:Y:S01]  /*0b50*/  LDC.64 R6, c[0x0][0x388] ;  /* 0x0000e200ff067b82 */ /* 0x000e620000000a00 */
[----:B------:R-:W-:Y:S02]  /*0b60*/  @!P1 FSEL R11, RZ, 3.1415927410125732422, P0 ;  /* 0x40490fdbff0b9808 */ /* 0x000fe40000000000 */
[----:B------:R-:W-:Y:S02]  /*0b70*/  FSETP.NAN.AND P0, PT, R3, R3, PT ;  /* 0x000000030300720b */ /* 0x000fe40003f08000 */
[----:B------:R-:W-:-:S04]  /*0b80*/  LOP3.LUT R28, R11, 0x80000000, R28, 0xb8, !PT ;  /* 0x800000000b1c7812 */ /* 0x000fc800078eb81c */
[----:B------:R-:W-:-:S04]  /*0b90*/  FSEL R28, R3, R28, P0 ;  /* 0x0000001c031c7208 */ /* 0x000fc80000000000 */
[----:B------:R-:W-:-:S05]  /*0ba0*/  FSET.BF.LT.AND R5, R28, RZ, PT ;  /* 0x000000ff1c05720a */ /* 0x000fca0003801000 */
[----:B------:R-:W-:Y:S01]  /*0bb0*/  FFMA R5, R5, 3.1415927410125732422, R28 ;  /* 0x40490fdb05057823 */ /* 0x000fe2000000001c */
[----:B-1----:R-:W-:-:S04]  /*0bc0*/  IMAD.WIDE R6, R2, 0x4, R6 ;  /* 0x0000000402067825 */ /* 0x002fc800078e0206 */
[----:B0-----:R-:W-:Y:S01]  /*0bd0*/  IMAD.WIDE R2, R2, 0x4, R8 ;  /* 0x0000000402027825 */ /* 0x001fe200078e0208 */
[----:B------:R-:W-:Y:S04]  /*0be0*/  STG.E desc[UR6][R6.64], R4 ;  /* 0x0000000406007986 */ /* 0x000fe8000c101906 */
[----:B------:R-:W-:Y:S01]  /*0bf0*/  STG.E desc[UR6][R2.64], R5 ;  /* 0x0000000502007986 */ /* 0x000fe2000c101906 */
[----:B------:R-:W-:Y:S05]  /*0c00*/  EXIT ;  /* 0x000000000000794d */ /* 0x000fea0003800000 */
        .weak           $__internal_1_$__cuda_sm20_sqrt_rn_f32_slowpath
        .type           $__internal_1_$__cuda_sm20_sqrt_rn_f32_slowpath,@function
        .size           $__internal_1_$__cuda_sm20_sqrt_rn_f32_slowpath,($__internal_2_$__cuda_sm3x_div_rn_noftz_f32_slowpath - $__internal_1_$__cuda_sm20_sqrt_rn_f32_slowpath)
$__internal_1_$__cuda_sm20_sqrt_rn_f32_slowpath:
[----:B------:R-:W-:-:S13]  /*0c10*/  LOP3.LUT P0, RZ, R5, 0x7fffffff, RZ, 0xc0, !PT ;  /* 0x7fffffff05ff7812 */ /* 0x000fda000780c0ff */
[----:B------:R-:W-:Y:S01]  /*0c20*/  @!P0 IMAD.MOV.U32 R4, RZ, RZ, R5 ;  /* 0x000000ffff048224 */ /* 0x000fe200078e0005 */
[----:B------:R-:W-:Y:S06]  /*0c30*/  @!P0 BRA `(.L_x_43) ;  /* 0x0000000000448947 */ /* 0x000fec0003800000 */
[----:B------:R-:W-:Y:S01]  /*0c40*/  FSETP.GEU.FTZ.AND P0, PT, R5, RZ, PT ;  /* 0x000000ff0500720b */ /* 0x000fe20003f1e000 */
[----:B------:R-:W-:-:S12]  /*0c50*/  IMAD.MOV.U32 R0, RZ, RZ, R5 ;  /* 0x000000ffff007224 */ /* 0x000fd800078e0005 */
[----:B------:R-:W-:Y:S01]  /*0c60*/  @!P0 IMAD.MOV.U32 R4, RZ, RZ, 0x7fffffff ;  /* 0x7fffffffff048424 */ /* 0x000fe200078e00ff */
[----:B------:R-:W-:Y:S06]  /*0c70*/  @!P0 BRA `(.L_x_43) ;  /* 0x0000000000348947 */ /* 0x000fec0003800000 */
[----:B------:R-:W-:-:S13]  /*0c80*/  FSETP.GTU.FTZ.AND P0, PT, |R0|, +INF , PT ;  /* 0x7f8000000000780b */ /* 0x000fda0003f1c200 */
[----:B------:R-:W-:Y:S01]  /*0c90*/  @P0 FADD.FTZ R4, R0, 1 ;  /* 0x3f80000000040421 */ /* 0x000fe20000010000 */
[----:B------:R-:W-:Y:S06]  /*0ca0*/  @P0 BRA `(.L_x_43) ;  /* 0x0000000000280947 */ /* 0x000fec0003800000 */
[----:B------:R-:W-:-:S13]  /*0cb0*/  FSETP.NEU.FTZ.AND P0, PT, |R0|, +INF , PT ;  /* 0x7f8000000000780b */ /* 0x000fda0003f1d200 */
[----:B------:R-:W-:-:S04]  /*0cc0*/  @P0 FFMA R5, R0, 1.84467440737095516160e+19, RZ ;  /* 0x5f80000000050823 */ /* 0x000fc800000000ff */
[----:B------:R-:W0:Y:S02]  /*0cd0*/  @P0 MUFU.RSQ R4, R5 ;  /* 0x0000000500040308 */ /* 0x000e240000001400 */
[----:B0-----:R-:W-:Y:S01]  /*0ce0*/  @P0 FMUL.FTZ R6, R5, R4 ;  /* 0x0000000405060220 */ /* 0x001fe20000410000 */
[----:B------:R-:W-:Y:S01]  /*0cf0*/  @P0 FMUL.FTZ R8, R4, 0.5 ;  /* 0x3f00000004080820 */ /* 0x000fe20000410000 */
[----:B------:R-:W-:Y:S02]  /*0d00*/  @!P0 IMAD.MOV.U32 R4, RZ, RZ, R0 ;  /* 0x000000ffff048224 */ /* 0x000fe400078e0000 */
[----:B------:R-:W-:-:S04]  /*0d10*/  @P0 FADD.FTZ R7, -R6, -RZ ;  /* 0x800000ff06070221 */ /* 0x000fc80000010100 */
[----:B------:R-:W-:-:S04]  /*0d20*/  @P0 FFMA R7, R6, R7, R5 ;  /* 0x0000000706070223 */ /* 0x000fc80000000005 */
[----:B------:R-:W-:-:S04]  /*0d30*/  @P0 FFMA R7, R7, R8, R6 ;  /* 0x0000000807070223 */ /* 0x000fc80000000006 */
[----:B------:R-:W-:-:S07]  /*0d40*/  @P0 FMUL.FTZ R4, R7, 2.3283064365386962891e-10 ;  /* 0x2f80000007040820 */ /* 0x000fce0000410000 */
.L_x_43:
[----:B------:R-:W-:Y:S01]  /*0d50*/  MOV R0, R4 ;  /* 0x0000000400007202 */ /* 0x000fe20000000f00 */
[----:B------:R-:W-:Y:S02]  /*0d60*/  IMAD.MOV.U32 R4, RZ, RZ, R9 ;  /* 0x000000ffff047224 */ /* 0x000fe400078e0009 */
[----:B------:R-:W-:-:S04]  /*0d70*/  IMAD.MOV.U32 R5, RZ, RZ, 0x0 ;  /* 0x00000000ff057424 */ /* 0x000fc800078e00ff */
[----:B------:R-:W-:Y:S05]  /*0d80*/  RET.REL.NODEC R4 `(_Z12canny_edge_0PfS_S_ii) ;  /* 0xfffffff0049c7950 */ /* 0x000fea0003c3ffff */
        .weak           $__internal_2_$__cuda_sm3x_div_rn_noftz_f32_slowpath
        .type           $__internal_2_$__cuda_sm3x_div_rn_noftz_f32_slowpath,@function
        .size           $__internal_2_$__cuda_sm3x_div_rn_noftz_f32_slowpath,($_Z12canny_edge_0PfS_S_ii$__internal_accurate_pow - $__internal_2_$__cuda_sm3x_div_rn_noftz_f32_slowpath)
$__internal_2_$__cuda_sm3x_div_rn_noftz_f32_slowpath:
[--C-:B------:R-:W-:Y:S01]  /*0d90*/  SHF.R.U32.HI R8, RZ, 0x17, R5.reuse ;  /* 0x00000017ff087819 */ /* 0x100fe20000011605 */
[----:B------:R-:W-:Y:S01]  /*0da0*/  BSSY.RECONVERGENT B1, `(.L_x_44) ;  /* 0x0000064000017945 */ /* 0x000fe20003800200 */
[----:B------:R-:W-:Y:S01]  /*0db0*/  SHF.R.U32.HI R7, RZ, 0x17, R0 ;  /* 0x00000017ff077819 */ /* 0x000fe20000011600 */
[----:B------:R-:W-:Y:S01]  /*0dc0*/  IMAD.MOV.U32 R10, RZ, RZ, R5 ;  /* 0x000000ffff0a7224 */ /* 0x000fe200078e0005 */
[----:B------:R-:W-:Y:S02]  /*0dd0*/  LOP3.LUT R8, R8, 0xff, RZ, 0xc0, !PT ;  /* 0x000000ff08087812 */ /* 0x000fe400078ec0ff */
[----:B------:R-:W-:Y:S02]  /*0de0*/  LOP3.LUT R14, R7, 0xff, RZ, 0xc0, !PT ;  /* 0x000000ff070e7812 */ /* 0x000fe400078ec0ff */
[----:B------:R-:W-:Y:S01]  /*0df0*/  MOV R9, R0 ;  /* 0x0000000000097202 */ /* 0x000fe20000000f00 */
        /* <DEDUP_REMOVED lines=27> */
[----:B------:R-:W-:-:S03]  /*0fb0*/  @!P1 FFMA R10, R5, 1.84467440737095516160e+19, RZ ;  /* 0x5f800000050a9823 */ /* 0x000fc600000000ff */
[----:B------:R-:W-:-:S07]  /*0fc0*/  @!P1 IADD3 R7, PT, PT, R7, 0x40, RZ ;  /* 0x0000004007079810 */ /* 0x000fce0007ffe0ff */
.L_x_45:
[----:B------:R-:W-:Y:S01]  /*0fd0*/  LEA R11, R8, 0xc0800000, 0x17 ;  /* 0xc0800000080b7811 */ /* 0x000fe200078eb8ff */
[----:B------:R-:W-:Y:S04]  /*0fe0*/  BSSY.RECONVERGENT B2, `(.L_x_50) ;  /* 0x0000036000027945 */ /* 0x000fe80003800200 */
[----:B------:R-:W-:Y:S02]  /*0ff0*/  IMAD.IADD R11, R10, 0x1, -R11 ;  /* 0x000000010a0b7824 */ /* 0x000fe400078e0a0b */
[----:B------:R-:W-:Y:S02]  /*1000*/  VIADD R10, R14, 0xffffff81 ;  /* 0xffffff810e0a7836 */ /* 0x000fe40000000000 */
        /* <DEDUP_REMOVED lines=14> */
[----:B------:R-:W-:-:S05]  /*10f0*/  IMAD.IADD R11, R8, 0x1, R7 ;  /* 0x00000001080b7824 */ /* 0x000fca00078e0207 */
[----:B------:R-:W-:-:S04]  /*1100*/  IADD3 R8, PT, PT, R11, -0x1, RZ ;  /* 0xffffffff0b087810 */ /* 0x000fc80007ffe0ff */
        /* <DEDUP_REMOVED lines=9> */
[CCC-:B------:R-:W-:Y:S01]  /*11a0*/  FFMA.RZ R7, R14.reuse, R12.reuse, R15.reuse ;  /* 0x0000000c0e077223 */ /* 0x1c0fe2000000c00f */
[C---:B------:R-:W-:Y:S02]  /*11b0*/  VIADD R10, R11.reuse, 0x20 ;  /* 0x000000200b0a7836 */ /* 0x040fe40000000000 */
[CCC-:B------:R-:W-:Y:S01]  /*11c0*/  FFMA.RM R8, R14.reuse, R12.reuse, R15.reuse ;  /* 0x0000000c0e087223 */ /* 0x1c0fe2000000400f */
[----:B------:R-:W-:Y:S02]  /*11d0*/  ISETP.NE.AND P3, PT, R11, RZ, PT ;  /* 0x000000ff0b00720c */ /* 0x000fe40003f65270 */
[----:B------:R-:W-:Y:S01]  /*11e0*/  LOP3.LUT R9, R7, 0x7fffff, RZ, 0xc0, !PT ;  /* 0x007fffff07097812 */ /* 0x000fe200078ec0ff */
[----:B------:R-:W-:Y:S01]  /*11f0*/  FFMA.RP R7, R14, R12, R15 ;  /* 0x0000000c0e077223 */ /* 0x000fe2000000800f */
[----:B------:R-:W-:Y:S01]  /*1200*/  ISETP.NE.AND P1, PT, R11, RZ, PT ;  /* 0x000000ff0b00720c */ /* 0x000fe20003f25270 */
[----:B------:R-:W-:Y:S01]  /*1210*/  IMAD.MOV R11, RZ, RZ, -R11 ;  /* 0x000000ffff0b7224 */ /* 0x000fe200078e0a0b */
[----:B------:R-:W-:-:S02]  /*1220*/  LOP3.LUT R9, R9, 0x800000, RZ, 0xfc, !PT ;  /* 0x0080000009097812 */ /* 0x000fc400078efcff */
[----:B------:R-:W-:Y:S02]  /*1230*/  FSETP.NEU.FTZ.AND P0, PT, R7, R8, PT ;  /* 0x000000080700720b */ /* 0x000fe40003f1d000 */
[----:B------:R-:W-:Y:S02]  /*1240*/  SHF.L.U32 R10, R9, R10, RZ ;  /* 0x0000000a090a7219 */ /* 0x000fe400000006ff */
[----:B------:R-:W-:Y:S02]  /*1250*/  SEL R8, R11, RZ, P3 ;  /* 0x000000ff0b087207 */ /* 0x000fe40001800000 */
[----:B------:R-:W-:Y:S02]  /*1260*/  ISETP.NE.AND P1, PT, R10, RZ, P1 ;  /* 0x000000ff0a00720c */ /* 0x000fe40000f25270 */
[----:B------:R-:W-:Y:S02]  /*1270*/  SHF.R.U32.HI R8, RZ, R8, R9 ;  /* 0x00000008ff087219 */ /* 0x000fe40000011609 */
[----:B------:R-:W-:-:S02]  /*1280*/  PLOP3.LUT P0, PT, P0, P1, PT, 0xf8, 0x8f ;  /* 0x00000000008f781c */ /* 0x000fc40000703f70 */
[----:B------:R-:W-:Y:S02]  /*1290*/  SHF.R.U32.HI R10, RZ, 0x1, R8 ;  /* 0x00000001ff0a7819 */ /* 0x000fe40000011608 */
[----:B------:R-:W-:-:S04]  /*12a0*/  SEL R7, RZ, 0x1, !P0 ;  /* 0x00000001ff077807 */ /* 0x000fc80004000000 */
[----:B------:R-:W-:-:S04]  /*12b0*/  LOP3.LUT R7, R7, 0x1, R10, 0xf8, !PT ;  /* 0x0000000107077812 */ /* 0x000fc800078ef80a */
[----:B------:R-:W-:-:S05]  /*12c0*/  LOP3.LUT R7, R7, R8, RZ, 0xc0, !PT ;  /* 0x0000000807077212 */ /* 0x000fca00078ec0ff */
[----:B------:R-:W-:-:S05]  /*12d0*/  IMAD.IADD R7, R10, 0x1, R7 ;  /* 0x000000010a077824 */ /* 0x000fca00078e0207 */
[----:B------:R-:W-:Y:S01]  /*12e0*/  LOP3.LUT R0, R7, R0, RZ, 0xfc, !PT ;  /* 0x0000000007007212 */ /* 0x000fe200078efcff */
[----:B------:R-:W-:Y:S06]  /*12f0*/  BRA `(.L_x_53) ;  /* 0x0000000000107947 */ /* 0x000fec0003800000 */
.L_x_52:
[----:B------:R-:W-:-:S04]  /*1300*/  LOP3.LUT R0, R0, 0x80000000, RZ, 0xc0, !PT ;  /* 0x8000000000007812 */ /* 0x000fc800078ec0ff */
[----:B------:R-:W-:Y:S01]  /*1310*/  LOP3.LUT R0, R0, 0x7f800000, RZ, 0xfc, !PT ;  /* 0x7f80000000007812 */ /* 0x000fe200078efcff */
[----:B------:R-:W-:Y:S06]  /*1320*/  BRA `(.L_x_53) ;  /* 0x0000000000047947 */ /* 0x000fec0003800000 */
.L_x_51:
[----:B------:R-:W-:-:S07]  /*1330*/  IMAD R0, R7, 0x800000, R0 ;  /* 0x0080000007007824 */ /* 0x000fce00078e0200 */
.L_x_53:
[----:B------:R-:W-:Y:S05]  /*1340*/  BSYNC.RECONVERGENT B2 ;  /* 0x0000000000027941 */ /* 0x000fea0003800200 */
.L_x_50:
[----:B------:R-:W-:Y:S05]  /*1350*/  BRA `(.L_x_54) ;  /* 0x0000000000207947 */ /* 0x000fea0003800000 */
.L_x_49:
[----:B------:R-:W-:-:S04]  /*1360*/  LOP3.LUT R0, R10, 0x80000000, R9, 0x48, !PT ;  /* 0x800000000a007812 */ /* 0x000fc800078e4809 */
[----:B------:R-:W-:Y:S01]  /*1370*/  LOP3.LUT R0, R0, 0x7f800000, RZ, 0xfc, !PT ;  /* 0x7f80000000007812 */ /* 0x000fe200078efcff */
[----:B------:R-:W-:Y:S06]  /*1380*/  BRA `(.L_x_54) ;  /* 0x0000000000147947 */ /* 0x000fec0003800000 */
.L_x_48:
[----:B------:R-:W-:Y:S01]  /*1390*/  LOP3.LUT R0, R10, 0x80000000, R9, 0x48, !PT ;  /* 0x800000000a007812 */ /* 0x000fe200078e4809 */
[----:B------:R-:W-:Y:S06]  /*13a0*/  BRA `(.L_x_54) ;  /* 0x00000000000c7947 */ /* 0x000fec0003800000 */
.L_x_47:
[----:B------:R-:W0:Y:S01]  /*13b0*/  MUFU.RSQ R0, -QNAN ;  /* 0xffc0000000007908 */ /* 0x000e220000001400 */
[----:B------:R-:W-:Y:S05]  /*13c0*/  BRA `(.L_x_54) ;  /* 0x0000000000047947 */ /* 0x000fea0003800000 */
.L_x_46:
[----:B------:R-:W-:-:S07]  /*13d0*/  FADD.FTZ R0, R0, R5 ;  /* 0x0000000500007221 */ /* 0x000fce0000010000 */
.L_x_54:
[----:B------:R-:W-:Y:S05]  /*13e0*/  BSYNC.RECONVERGENT B1 ;  /* 0x0000000000017941 */ /* 0x000fea0003800200 */
.L_x_44:
[----:B------:R-:W-:-:S04]  /*13f0*/  HFMA2 R7, -RZ, RZ, 0, 0 ;  /* 0x00000000ff077431 */ /* 0x000fc800000001ff */
[----:B0-----:R-:W-:Y:S05]  /*1400*/  RET.REL.NODEC R6 `(_Z12canny_edge_0PfS_S_ii) ;  /* 0xffffffe806fc7950 */ /* 0x001fea0003c3ffff */
        .type           $_Z12canny_edge_0PfS_S_ii$__internal_accurate_pow,@function
        .size           $_Z12canny_edge_0PfS_S_ii$__internal_accurate_pow,(.L_x_61 - $_Z12canny_edge_0PfS_S_ii$__internal_accurate_pow)
$_Z12canny_edge_0PfS_S_ii$__internal_accurate_pow:
[----:B------:R-:W-:Y:S01]  /*1410*/  ISETP.GT.U32.AND P0, PT, R29, 0xfffff, PT ;  /* 0x000fffff1d00780c */ /* 0x000fe20003f04070 */
[----:B------:R-:W-:Y:S01]  /*1420*/  IMAD.MOV.U32 R10, RZ, RZ, R14 ;  /* 0x000000ffff0a7224 */ /* 0x000fe200078e000e */
[----:B------:R-:W-:Y:S01]  /*1430*/  MOV R21, 0x3ed0f5d2 ;  /* 0x3ed0f5d200157802 */ /* 0x000fe20000000f00 */
[--C-:B------:R-:W-:Y:S01]  /*1440*/  IMAD.MOV.U32 R11, RZ, RZ, R29.reuse ;  /* 0x000000ffff0b7224 */ /* 0x100fe200078e001d */
[----:B------:R-:W-:Y:S01]  /*1450*/  UMOV UR4, 0x7d2cafe2 ;  /* 0x7d2cafe200047882 */ /* 0x000fe20000000000 */
[--C-:B------:R-:W-:Y:S01]  /*1460*/  IMAD.MOV.U32 R12, RZ, RZ, R29.reuse ;  /* 0x000000ffff0c7224 */ /* 0x100fe200078e001d */
[----:B------:R-:W-:Y:S01]  /*1470*/  UMOV UR5, 0x3eb0f5ff ;  /* 0x3eb0f5ff00057882 */ /* 0x000fe20000000000 */
[----:B------:R-:W-:Y:S01]  /*1480*/  IMAD.MOV.U32 R18, RZ, RZ, RZ ;  /* 0x000000ffff127224 */ /* 0x000fe200078e00ff */
[----:B------:R-:W-:Y:S01]  /*1490*/  SHF.R.U32.HI R29, RZ, 0x14, R29 ;  /* 0x00000014ff1d7819 */ /* 0x000fe2000001161d */
[----:B------:R-:W-:Y:S01]  /*14a0*/  IMAD.MOV.U32 R20, RZ, RZ, 0x41ad3b5a ;  /* 0x41ad3b5aff147424 */ /* 0x000fe200078e00ff */
[----:B------:R-:W-:Y:S01]  /*14b0*/  UMOV UR8, 0x3b39803f ;  /* 0x3b39803f00087882 */ /* 0x000fe20000000000 */
[----:B------:R-:W-:-:S02]  /*14c0*/  UMOV UR9, 0x3c7abc9e ;  /* 0x3c7abc9e00097882 */ /* 0x000fc40000000000 */
[----:B------:R-:W-:-:S10]  /*14d0*/  @!P0 DMUL R10, R10, 1.80143985094819840000e+16 ;  /* 0x435000000a0a8828 */ /* 0x000fd40000000000 */
[----:B------:R-:W-:Y:S01]  /*14e0*/  @!P0 IMAD.MOV.U32 R12, RZ, RZ, R11 ;  /* 0x000000ffff0c8224 */ /* 0x000fe200078e000b */
[----:B------:R-:W-:Y:S02]  /*14f0*/  @!P0 MOV R14, R10 ;  /* 0x0000000a000e8202 */ /* 0x000fe40000000f00 */
[----:B------:R-:W-:Y:S02]  /*1500*/  @!P0 LEA.HI R29, R11, 0xffffffca, RZ, 0xc ;  /* 0xffffffca0b1d8811 */ /* 0x000fe400078f60ff */
[----:B------:R-:W-:-:S03]  /*1510*/  LOP3.LUT R12, R12, 0x800fffff, RZ, 0xc0, !PT ;  /* 0x800fffff0c0c7812 */ /* 0x000fc600078ec0ff */
[----:B------:R-:W-:Y:S01]  /*1520*/  VIADD R10, R29, 0xfffffc01 ;  /* 0xfffffc011d0a7836 */ /* 0x000fe20000000000 */
[----:B------:R-:W-:-:S04]  /*1530*/  LOP3.LUT R15, R12, 0x3ff00000, RZ, 0xfc, !PT ;  /* 0x3ff000000c0f7812 */ /* 0x000fc800078efcff */
[----:B------:R-:W-:-:S13]  /*1540*/  ISETP.GE.U32.AND P1, PT, R15, 0x3ff6a09f, PT ;  /* 0x3ff6a09f0f00780c */ /* 0x000fda0003f26070 */
[----:B------:R-:W-:Y:S02]  /*1550*/  @P1 VIADD R13, R15, 0xfff00000 ;  /* 0xfff000000f0d1836 */ /* 0x000fe40000000000 */
[----:B------:R-:W-:Y:S02]  /*1560*/  @P1 VIADD R10, R29, 0xfffffc02 ;  /* 0xfffffc021d0a1836 */ /* 0x000fe40000000000 */
[----:B------:R-:W-:-:S06]  /*1570*/  @P1 IMAD.MOV.U32 R15, RZ, RZ, R13 ;  /* 0x000000ffff0f1224 */ /* 0x000fcc00078e000d */
[C---:B------:R-:W-:Y:S02]  /*1580*/  DADD R16, R14.reuse, 1 ;  /* 0x3ff000000e107429 */ /* 0x040fe40000000000 */
[----:B------:R-:W-:-:S04]  /*1590*/  DADD R14, R14, -1 ;  /* 0xbff000000e0e7429 */ /* 0x000fc80000000000 */
[----:B------:R-:W0:Y:S02]  /*15a0*/  MUFU.RCP64H R19, R17 ;  /* 0x0000001100137308 */ /* 0x000e240000001800 */
[----:B0-----:R-:W-:-:S08]  /*15b0*/  DFMA R12, -R16, R18, 1 ;  /* 0x3ff00000100c742b */ /* 0x001fd00000000112 */
[----:B------:R-:W-:-:S08]  /*15c0*/  DFMA R12, R12, R12, R12 ;  /* 0x0000000c0c0c722b */ /* 0x000fd0000000000c */
[----:B------:R-:W-:-:S08]  /*15d0*/  DFMA R18, R18, R12, R18 ;  /* 0x0000000c1212722b */ /* 0x000fd00000000012 */
[----:B------:R-:W-:-:S08]  /*15e0*/  DMUL R12, R14, R18 ;  /* 0x000000120e0c7228 */ /* 0x000fd00000000000 */
[----:B------:R-:W-:-:S08]  /*15f0*/  DFMA R12, R14, R18, R12 ;  /* 0x000000120e0c722b */ /* 0x000fd0000000000c */
[----:B------:R-:W-:-:S08]  /*1600*/  DMUL R24, R12, R12 ;  /* 0x0000000c0c187228 */ /* 0x000fd00000000000 */
[----:B------:R-:W-:Y:S01]  /*1610*/  DFMA R16, R24, UR4, R20 ;  /* 0x0000000418107c2b */ /* 0x000fe20008000014 */
[----:B------:R-:W-:Y:S01]  /*1620*/  UMOV UR4, 0x75488a3f ;  /* 0x75488a3f00047882 */ /* 0x000fe20000000000 */
[----:B------:R-:W-:-:S06]  /*1630*/  UMOV UR5, 0x3ef3b20a ;  /* 0x3ef3b20a00057882 */ /* 0x000fcc0000000000 */
[----:B------:R-:W-:Y:S01]  /*1640*/  DFMA R16, R24, R16, UR4 ;  /* 0x0000000418107e2b */ /* 0x000fe20008000010 */
[----:B------:R-:W-:Y:S01]  /*1650*/  UMOV UR4, 0xe4faecd5 ;  /* 0xe4faecd500047882 */ /* 0x000fe20000000000 */
[----:B------:R-:W-:-:S06]  /*1660*/  UMOV UR5, 0x3f1745cd ;  /* 0x3f1745cd00057882 */ /* 0x000fcc0000000000 */
[----:B------:R-:W-:Y:S01]  /*1670*/  DFMA R16, R24, R16, UR4 ;  /* 0x0000000418107e2b */ /* 0x000fe20008000010 */
[----:B------:R-:W-:Y:S01]  /*1680*/  UMOV UR4, 0x258a578b ;  /* 0x258a578b00047882 */ /* 0x000fe20000000000 */
[----:B------:R-:W-:-:S06]  /*1690*/  UMOV UR5, 0x3f3c71c7 ;  /* 0x3f3c71c700057882 */ /* 0x000fcc0000000000 */
[----:B------:R-:W-:Y:S01]  /*16a0*/  DFMA R22, R24, R16, UR4 ;  /* 0x0000000418167e2b */ /* 0x000fe20008000010 */
[----:B------:R-:W-:Y:S01]  /*16b0*/  UMOV UR4, 0x9242b910 ;  /* 0x9242b91000047882 */ /* 0x000fe20000000000 */
[----:B------:R-:W-:Y:S01]  /*16c0*/  UMOV UR5, 0x3f624924 ;  /* 0x3f62492400057882 */ /* 0x000fe20000000000 */
[----:B------:R-:W-:-:S05]  /*16d0*/  DADD R16, R14, -R12 ;  /* 0x000000000e107229 */ /* 0x000fca000000080c */
[----:B------:R-:W-:Y:S01]  /*16e0*/  DFMA R22, R24, R22, UR4 ;  /* 0x0000000418167e2b */ /* 0x000fe20008000016 */
[----:B------:R-:W-:Y:S01]  /*16f0*/  UMOV UR4, 0x99999dfb ;  /* 0x99999dfb00047882 */ /* 0x000fe20000000000 */
[----:B------:R-:W-:Y:S01]  /*1700*/  UMOV UR5, 0x3f899999 ;  /* 0x3f89999900057882 */ /* 0x000fe20000000000 */
[----:B------:R-:W-:-:S05]  /*1710*/  DADD R16, R16, R16 ;  /* 0x0000000010107229 */ /* 0x000fca0000000010 */
[----:B------:R-:W-:Y:S01]  /*1720*/  DFMA R22, R24, R22, UR4 ;  /* 0x0000000418167e2b */ /* 0x000fe20008000016 */
[----:B------:R-:W-:Y:S01]  /*1730*/  UMOV UR4, 0x55555555 ;  /* 0x5555555500047882 */ /* 0x000fe20000000000 */
[----:B------:R-:W-:Y:S01]  /*1740*/  UMOV UR5, 0x3fb55555 ;  /* 0x3fb5555500057882 */ /* 0x000fe20000000000 */
[----:B------:R-:W-:-:S05]  /*1750*/  DFMA R16, R14, -R12, R16 ;  /* 0x8000000c0e10722b */ /* 0x000fca0000000010 */
[----:B------:R-:W-:-:S03]  /*1760*/  DFMA R14, R24, R22, UR4 ;  /* 0x00000004180e7e2b */ /* 0x000fc60008000016 */
[----:B------:R-:W-:Y:S02]  /*1770*/  DMUL R16, R18, R16 ;  /* 0x0000001012107228 */ /* 0x000fe40000000000 */
[----:B------:R-:W-:-:S03]  /*1780*/  DMUL R18, R12, R12 ;  /* 0x0000000c0c127228 */ /* 0x000fc60000000000 */
[----:B------:R-:W-:Y:S01]  /*1790*/  DADD R20, -R14, UR4 ;  /* 0x000000040e147e29 */ /* 0x000fe20008000100 */
[----:B------:R-:W-:Y:S01]  /*17a0*/  UMOV UR4, 0xb9e7b0 ;  /* 0x00b9e7b000047882 */ /* 0x000fe20000000000 */
[----:B------:R-:W-:-:S03]  /*17b0*/  UMOV UR5, 0x3c46a4cb ;  /* 0x3c46a4cb00057882 */ /* 0x000fc60000000000 */
[----:B------:R-:W-:-:S03]  /*17c0*/  DMUL R26, R12, R18 ;  /* 0x000000120c1a7228 */ /* 0x000fc60000000000 */
[----:B------:R-:W-:Y:S02]  /*17d0*/  DFMA R20, R24, R22, R20 ;  /* 0x000000161814722b */ /* 0x000fe40000000014 */
[----:B------:R-:W-:Y:S01]  /*17e0*/  DFMA R22, R12, R12, -R18 ;  /* 0x0000000c0c16722b */ /* 0x000fe20000000812 */
[----:B------:R-:W-:Y:S02]  /*17f0*/  VIADD R25, R17, 0x100000 ;  /* 0x0010000011197836 */ /* 0x000fe40000000000 */
[----:B------:R-:W-:-:S06]  /*1800*/  IMAD.MOV.U32 R24, RZ, RZ, R16 ;  /* 0x000000ffff187224 */ /* 0x000fcc00078e0010 */
[----:B------:R-:W-:Y:S02]  /*1810*/  DFMA R22, R12, R24, R22 ;  /* 0x000000180c16722b */ /* 0x000fe40000000016 */
[----:B------:R-:W-:Y:S01]  /*1820*/  DADD R24, R20, -UR4 ;  /* 0x8000000414187e29 */ /* 0x000fe20008000000 */
[----:B------:R-:W-:Y:S01]  /*1830*/  UMOV UR4, 0x80000000 ;  /* 0x8000000000047882 */ /* 0x000fe20000000000 */
[----:B------:R-:W-:Y:S01]  /*1840*/  DFMA R20, R12, R18, -R26 ;  /* 0x000000120c14722b */ /* 0x000fe2000000081a */
[----:B------:R-:W-:-:S07]  /*1850*/  UMOV UR5, 0x43300000 ;  /* 0x4330000000057882 */ /* 0x000fce0000000000 */
[----:B------:R-:W-:Y:S02]  /*1860*/  DFMA R20, R16, R18, R20 ;  /* 0x000000121014722b */ /* 0x000fe40000000014 */
[----:B------:R-:W-:-:S06]  /*1870*/  DADD R18, R14, R24 ;  /* 0x000000000e127229 */ /* 0x000fcc0000000018 */
[----:B------:R-:W-:Y:S02]  /*1880*/  DFMA R20, R12, R22, R20 ;  /* 0x000000160c14722b */ /* 0x000fe40000000014 */
[----:B------:R-:W-:Y:S02]  /*1890*/  DADD R22, R14, -R18 ;  /* 0x000000000e167229 */ /* 0x000fe40000000812 */
[----:B------:R-:W-:-:S06]  /*18a0*/  DMUL R14, R18, R26 ;  /* 0x0000001a120e7228 */ /* 0x000fcc0000000000 */
[----:B------:R-:W-:Y:S02]  /*18b0*/  DADD R24, R24, R22 ;  /* 0x0000000018187229 */ /* 0x000fe40000000016 */
[----:B------:R-:W-:-:S08]  /*18c0*/  DFMA R22, R18, R26, -R14 ;  /* 0x0000001a1216722b */ /* 0x000fd0000000080e */
[----:B------:R-:W-:-:S08]  /*18d0*/  DFMA R20, R18, R20, R22 ;  /* 0x000000141214722b */ /* 0x000fd00000000016 */
[----:B------:R-:W-:-:S08]  /*18e0*/  DFMA R24, R24, R26, R20 ;  /* 0x0000001a1818722b */ /* 0x000fd00000000014 */
[----:B------:R-:W-:-:S08]  /*18f0*/  DADD R18, R14, R24 ;  /* 0x000000000e127229 */ /* 0x000fd00000000018 */
[--C-:B------:R-:W-:Y:S02]  /*1900*/  DADD R20, R12, R18.reuse ;  /* 0x000000000c147229 */ /* 0x100fe40000000012 */
[----:B------:R-:W-:-:S06]  /*1910*/  DADD R14, R14, -R18 ;  /* 0x000000000e0e7229 */ /* 0x000fcc0000000812 */
[----:B------:R-:W-:Y:S02]  /*1920*/  DADD R12, R12, -R20 ;  /* 0x000000000c0c7229 */ /* 0x000fe40000000814 */
[----:B------:R-:W-:-:S06]  /*1930*/  DADD R14, R24, R14 ;  /* 0x00000000180e7229 */ /* 0x000fcc000000000e */
[----:B------:R-:W-:-:S08]  /*1940*/  DADD R12, R18, R12 ;  /* 0x00000000120c7229 */ /* 0x000fd0000000000c */
[----:B------:R-:W-:-:S08]  /*1950*/  DADD R12, R14, R12 ;  /* 0x000000000e0c7229 */ /* 0x000fd0000000000c */
[----:B------:R-:W-:Y:S01]  /*1960*/  DADD R16, R16, R12 ;  /* 0x0000000010107229 */ /* 0x000fe2000000000c */
[----:B------:R-:W-:Y:S01]  /*1970*/  HFMA2 R13, -RZ, RZ, 3.59375, 0 ;  /* 0x43300000ff0d7431 */ /* 0x000fe200000001ff */
[----:B------:R-:W-:-:S06]  /*1980*/  LOP3.LUT R12, R10, 0x80000000, RZ, 0x3c, !PT ;  /* 0x800000000a0c7812 */ /* 0x000fcc00078e3cff */
[----:B------:R-:W-:Y:S02]  /*1990*/  DADD R14, R20, R16 ;  /* 0x00000000140e7229 */ /* 0x000fe40000000010 */
[----:B------:R-:W-:Y:S01]  /*19a0*/  DADD R12, R12, -UR4 ;  /* 0x800000040c0c7e29 */ /* 0x000fe20008000000 */
[----:B------:R-:W-:Y:S01]  /*19b0*/  UMOV UR4, 0xfefa39ef ;  /* 0xfefa39ef00047882 */ /* 0x000fe20000000000 */
[----:B------:R-:W-:-:S04]  /*19c0*/  UMOV UR5, 0x3fe62e42 ;  /* 0x3fe62e4200057882 */ /* 0x000fc80000000000 */
[--C-:B------:R-:W-:Y:S02]  /*19d0*/  DADD R20, R20, -R14.reuse ;  /* 0x0000000014147229 */ /* 0x100fe4000000080e */
[----:B------:R-:W-:-:S06]  /*19e0*/  DFMA R10, R12, UR4, R14 ;  /* 0x000000040c0a7c2b */ /* 0x000fcc000800000e */
[----:B------:R-:W-:Y:S02]  /*19f0*/  DADD R20, R16, R20 ;  /* 0x0000000010147229 */ /* 0x000fe40000000014 */
[----:B------:R-:W-:-:S08]  /*1a00*/  DFMA R18, R12, -UR4, R10 ;  /* 0x800000040c127c2b */ /* 0x000fd0000800000a */
[----:B------:R-:W-:-:S08]  /*1a10*/  DADD R18, -R14, R18 ;  /* 0x000000000e127229 */ /* 0x000fd00000000112 */
[----:B------:R-:W-:-:S08]  /*1a20*/  DADD R18, R20, -R18 ;  /* 0x0000000014127229 */ /* 0x000fd00000000812 */
[----:B------:R-:W-:-:S08]  /*1a30*/  DFMA R18, R12, UR8, R18 ;  /* 0x000000080c127c2b */ /* 0x000fd00008000012 */
[----:B------:R-:W-:-:S08]  /*1a40*/  DADD R12, R10, R18 ;  /* 0x000000000a0c7229 */ /* 0x000fd00000000012 */
[----:B------:R-:W-:Y:S02]  /*1a50*/  DADD R10, R10, -R12 ;  /* 0x000000000a0a7229 */ /* 0x000fe4000000080c */
[----:B------:R-:W-:-:S06]  /*1a60*/  DMUL R14, R12, 2 ;  /* 0x400000000c0e7828 */ /* 0x000fcc0000000000 */
[----:B------:R-:W-:Y:S02]  /*1a70*/  DADD R18, R18, R10 ;  /* 0x0000000012127229 */ /* 0x000fe4000000000a */
[----:B------:R-:W-:Y:S01]  /*1a80*/  DFMA R12, R12, 2, -R14 ;  /* 0x400000000c0c782b */ /* 0x000fe2000000080e */
[----:B------:R-:W-:Y:S02]  /*1a90*/  IMAD.MOV.U32 R10, RZ, RZ, 0x652b82fe ;  /* 0x652b82feff0a7424 */ /* 0x000fe400078e00ff */
[----:B------:R-:W-:-:S05]  /*1aa0*/  IMAD.MOV.U32 R11, RZ, RZ, 0x3ff71547 ;  /* 0x3ff71547ff0b7424 */ /* 0x000fca00078e00ff */
[----:B------:R-:W-:-:S08]  /*1ab0*/  DFMA R18, R18, 2, R12 ;  /* 0x400000001212782b */ /* 0x000fd0000000000c */
[----:B------:R-:W-:-:S08]  /*1ac0*/  DADD R12, R14, R18 ;  /* 0x000000000e0c7229 */ /* 0x000fd00000000012 */
[----:B------:R-:W-:Y:S02]  /*1ad0*/  DFMA R10, R12, R10, 6.75539944105574400000e+15 ;  /* 0x433800000c0a742b */ /* 0x000fe4000000000a */
[----:B------:R-:W-:Y:S01]  /*1ae0*/  FSETP.GEU.AND P0, PT, |R13|, 4.1917929649353027344, PT ;  /* 0x4086232b0d00780b */ /* 0x000fe20003f0e200 */
[----:B------:R-:W-:-:S05]  /*1af0*/  DADD R14, R14, -R12 ;  /* 0x000000000e0e7229 */ /* 0x000fca000000080c */
[----:B------:R-:W-:-:S03]  /*1b00*/  DADD R16, R10, -6.75539944105574400000e+15 ;  /* 0xc33800000a107429 */ /* 0x000fc60000000000 */
[----:B------:R-:W-:-:S05]  /*1b10*/  DADD R18, R18, R14 ;  /* 0x0000000012127229 */ /* 0x000fca000000000e */
[----:B------:R-:W-:Y:S01]  /*1b20*/  DFMA R20, R16, -UR4, R12 ;  /* 0x8000000410147c2b */ /* 0x000fe2000800000c */
[----:B------:R-:W-:Y:S01]  /*1b30*/  UMOV UR4, 0x3b39803f ;  /* 0x3b39803f00047882 */ /* 0x000fe20000000000 */
[----:B------:R-:W-:-:S06]  /*1b40*/  UMOV UR5, 0x3c7abc9e ;  /* 0x3c7abc9e00057882 */ /* 0x000fcc0000000000 */
[----:B------:R-:W-:Y:S01]  /*1b50*/  DFMA R16, R16, -UR4, R20 ;  /* 0x8000000410107c2b */ /* 0x000fe20008000014 */
[----:B------:R-:W-:Y:S01]  /*1b60*/  UMOV UR4, 0x69ce2bdf ;  /* 0x69ce2bdf00047882 */ /* 0x000fe20000000000 */
[----:B------:R-:W-:Y:S01]  /*1b70*/  IMAD.MOV.U32 R20, RZ, RZ, -0x35dec16 ;  /* 0xfca213eaff147424 */ /* 0x000fe200078e00ff */
[----:B------:R-:W-:Y:S01]  /*1b80*/  UMOV UR5, 0x3e5ade15 ;  /* 0x3e5ade1500057882 */ /* 0x000fe20000000000 */
[----:B------:R-:W-:-:S06]  /*1b90*/  IMAD.MOV.U32 R21, RZ, RZ, 0x3e928af3 ;  /* 0x3e928af3ff157424 */ /* 0x000fcc00078e00ff */
        /* <DEDUP_REMOVED lines=24> */
[----:B------:R-:W-:-:S08]  /*1d20*/  DFMA R20, R16, R20, UR4 ;  /* 0x0000000410147e2b */ /* 0x000fd00008000014 */
[----:B------:R-:W-:-:S08]  /*1d30*/  DFMA R20, R16, R20, 1 ;  /* 0x3ff000001014742b */ /* 0x000fd00000000014 */
[----:B------:R-:W-:-:S10]  /*1d40*/  DFMA R16, R16, R20, 1 ;  /* 0x3ff000001010742b */ /* 0x000fd40000000014 */
[----:B------:R-:W-:Y:S01]  /*1d50*/  LEA R15, R10, R17, 0x14 ;  /* 0x000000110a0f7211 */ /* 0x000fe200078ea0ff */
[----:B------:R-:W-:Y:S01]  /*1d60*/  IMAD.MOV.U32 R14, RZ, RZ, R16 ;  /* 0x000000ffff0e7224 */ /* 0x000fe200078e0010 */
[----:B------:R-:W-:Y:S06]  /*1d70*/  @!P0 BRA `(.L_x_55) ;  /* 0x0000000000308947 */ /* 0x000fec0003800000 */
[----:B------:R-:W-:Y:S01]  /*1d80*/  FSETP.GEU.AND P1, PT, |R13|, 4.2275390625, PT ;  /* 0x408748000d00780b */ /* 0x000fe20003f2e200 */
[C---:B------:R-:W-:Y:S02]  /*1d90*/  DADD R14, R12.reuse, +INF ;  /* 0x7ff000000c0e7429 */ /* 0x040fe40000000000 */
[----:B------:R-:W-:-:S08]  /*1da0*/  DSETP.GEU.AND P0, PT, R12, RZ, PT ;  /* 0x000000ff0c00722a */ /* 0x000fd00003f0e000 */
[----:B------:R-:W-:Y:S02]  /*1db0*/  FSEL R14, R14, RZ, P0 ;  /* 0x000000ff0e0e7208 */ /* 0x000fe40000000000 */
[----:B------:R-:W-:Y:S02]  /*1dc0*/  @!P1 LEA.HI R11, R10, R10, RZ, 0x1 ;  /* 0x0000000a0a0b9211 */ /* 0x000fe400078f08ff */
[----:B------:R-:W-:Y:S02]  /*1dd0*/  FSEL R15, R15, RZ, P0 ;  /* 0x000000ff0f0f7208 */ /* 0x000fe40000000000 */
[----:B------:R-:W-:-:S05]  /*1de0*/  @!P1 SHF.R.S32.HI R11, RZ, 0x1, R11 ;  /* 0x00000001ff0b9819 */ /* 0x000fca000001140b */
[----:B------:R-:W-:Y:S02]  /*1df0*/  @!P1 IMAD.IADD R10, R10, 0x1, -R11 ;  /* 0x000000010a0a9824 */ /* 0x000fe400078e0a0b */
[----:B------:R-:W-:-:S03]  /*1e00*/  @!P1 IMAD R17, R11, 0x100000, R17 ;  /* 0x001000000b119824 */ /* 0x000fc600078e0211 */
[----:B------:R-:W-:Y:S02]  /*1e10*/  @!P1 LEA R11, R10, 0x3ff00000, 0x14 ;  /* 0x3ff000000a0b9811 */ /* 0x000fe400078ea0ff */
[----:B------:R-:W-:-:S06]  /*1e20*/  @!P1 MOV R10, RZ ;  /* 0x000000ff000a9202 */ /* 0x000fcc0000000f00 */
[----:B------:R-:W-:-:S11]  /*1e30*/  @!P1 DMUL R14, R16, R10 ;  /* 0x0000000a100e9228 */ /* 0x000fd60000000000 */
.L_x_55:
[----:B------:R-:W-:Y:S01]  /*1e40*/  DFMA R18, R18, R14, R14 ;  /* 0x0000000e1212722b */ /* 0x000fe2000000000e */
[----:B------:R-:W-:Y:S01]  /*1e50*/  IMAD.MOV.U32 R10, RZ, RZ, R0 ;  /* 0x000000ffff0a7224 */ /* 0x000fe200078e0000 */
[----:B------:R-:W-:Y:S01]  /*1e60*/  DSETP.NEU.AND P0, PT, |R14|, +INF , PT ;  /* 0x7ff000000e00742a */ /* 0x000fe20003f0d200 */
[----:B------:R-:W-:-:S07]  /*1e70*/  IMAD.MOV.U32 R11, RZ, RZ, 0x0 ;  /* 0x00000000ff0b7424 */ /* 0x000fce00078e00ff */
[----:B------:R-:W-:Y:S02]  /*1e80*/  FSEL R12, R14, R18, !P0 ;  /* 0x000000120e0c7208 */ /* 0x000fe40004000000 */
[----:B------:R-:W-:Y:S01]  /*1e90*/  FSEL R13, R15, R19, !P0 ;  /* 0x000000130f0d7208 */ /* 0x000fe20004000000 */
[----:B------:R-:W-:Y:S06]  /*1ea0*/  RET.REL.NODEC R10 `(_Z12canny_edge_0PfS_S_ii) ;  /* 0xffffffe00a547950 */ /* 0x000fec0003c3ffff */
.L_x_56:
        /* <DEDUP_REMOVED lines=13> */
.L_x_61:


//--------------------- .text._Z9colToGrayPfS_iii --------------------------
	.section	.text._Z9colToGrayPfS_iii,"ax",@progbits
	.align	128
        .global         _Z9colToGrayPfS_iii
        .type           _Z9colToGrayPfS_iii,@function
        .size           _Z9colToGrayPfS_iii,(.L_x_65 - _Z9colToGrayPfS_iii)
        .other          _Z9colToGrayPfS_iii,@"STO_CUDA_ENTRY STV_DEFAULT"
_Z9colToGrayPfS_iii:
.text._Z9colToGrayPfS_iii:
        /* <DEDUP_REMOVED lines=14> */
[----:B------:R-:W1:Y:S01]  /*00e0*/  LDCU UR7, c[0x0][0x398] ;  /* 0x00007300ff0777ac */ /* 0x000e620008000800 */
[----:B------:R-:W-:Y:S01]  /*00f0*/  IMAD R13, R5, UR6, R0 ;  /* 0x00000006050d7c24 */ /* 0x000fe2000f8e0200 */
[----:B------:R-:W2:Y:S05]  /*0100*/  LDCU.64 UR4, c[0x0][0x358] ;  /* 0x00006b00ff0477ac */ /* 0x000eaa0008000a00 */
[----:B------:R-:W3:Y:S01]  /*0110*/  LDC.64 R10, c[0x0][0x388] ;  /* 0x0000e200ff0a7b82 */ /* 0x000ee20000000a00 */
[----:B-1----:R-:W-:-:S04]  /*0120*/  IMAD R5, R13, UR7, RZ ;  /* 0x000000070d057c24 */ /* 0x002fc8000f8e02ff */
[----:B0-----:R-:W-:-:S05]  /*0130*/  IMAD.WIDE R2, R5, 0x4, R2 ;  /* 0x0000000405027825 */ /* 0x001fca00078e0202 */
[----:B--2---:R-:W2:Y:S04]  /*0140*/  LDG.E R12, desc[UR4][R2.64+0x4] ;  /* 0x00000404020c7981 */ /* 0x004ea8000c1e1900 */
[----:B------:R-:W4:Y:S04]  /*0150*/  LDG.E R0, desc[UR4][R2.64] ;  /* 0x0000000402007981 */ /* 0x000f28000c1e1900 */
[----:B------:R3:W5:Y:S01]  /*0160*/  LDG.E R8, desc[UR4][R2.64+0x8] ;  /* 0x0000080402087981 */ /* 0x000762000c1e1900 */
[----:B------:R-:W-:Y:S01]  /*0170*/  UMOV UR8, 0xeb851eb8 ;  /* 0xeb851eb800087882 */ /* 0x000fe20000000000 */
[----:B------:R-:W-:Y:S01]  /*0180*/  UMOV UR9, 0x3fe6b851 ;  /* 0x3fe6b85100097882 */ /* 0x000fe20000000000 */
[----:B---3--:R-:W-:Y:S01]  /*0190*/  IMAD.WIDE R2, R13, 0x4, R10 ;  /* 0x000000040d027825 */ /* 0x008fe200078e020a */
[----:B--2---:R-:W0:Y:S08]  /*01a0*/  F2F.F64.F32 R6, R12 ;  /* 0x0000000c00067310 */ /* 0x004e300000201800 */
[----:B----4-:R-:W1:Y:S01]  /*01b0*/  F2F.F64.F32 R4, R0 ;  /* 0x0000000000047310 */ /* 0x010e620000201800 */
[----:B0-----:R-:W-:-:S07]  /*01c0*/  DMUL R6, R6, UR8 ;  /* 0x0000000806067c28 */ /* 0x001fce0008000000 */
[----:B-----5:R-:W0:Y:S01]  /*01d0*/  F2F.F64.F32 R8, R8 ;  /* 0x0000000800087310 */ /* 0x020e220000201800 */
[----:B------:R-:W-:Y:S01]  /*01e0*/  UMOV UR8, 0xae147ae1 ;  /* 0xae147ae100087882 */ /* 0x000fe20000000000 */
[----:B------:R-:W-:Y:S02]  /*01f0*/  UMOV UR9, 0x3fcae147 ;  /* 0x3fcae14700097882 */ /* 0x000fe40000000000 */
[----:B-1----:R-:W-:Y:S01]  /*0200*/  DFMA R4, R4, UR8, R6 ;  /* 0x0000000804047c2b */ /* 0x002fe20008000006 */
[----:B------:R-:W-:Y:S01]  /*0210*/  UMOV UR8, 0x1eb851ec ;  /* 0x1eb851ec00087882 */ /* 0x000fe20000000000 */
[----:B------:R-:W-:-:S06]  /*0220*/  UMOV UR9, 0x3fb1eb85 ;  /* 0x3fb1eb8500097882 */ /* 0x000fcc0000000000 */
[----:B0-----:R-:W-:-:S10]  /*0230*/  DFMA R4, R8, UR8, R4 ;  /* 0x0000000808047c2b */ /* 0x001fd40008000004 */
[----:B------:R-:W0:Y:S02]  /*0240*/  F2F.F32.F64 R5, R4 ;  /* 0x0000000400057310 */ /* 0x000e240000301000 */
[----:B0-----:R-:W-:Y:S01]  /*0250*/  STG.E desc[UR4][R2.64], R5 ;  /* 0x0000000502007986 */ /* 0x001fe2000c101904 */
[----:B------:R-:W-:Y:S05]  /*0260*/  EXIT ;  /* 0x000000000000794d */ /* 0x000fea0003800000 */
.L_x_57:
        /* <DEDUP_REMOVED lines=9> */
.L_x_65:


//--------------------- .nv.shared.reserved.0     --------------------------
	.section	.nv.shared.reserved.0,"aw",@nobits
	.weak		__nv_reservedSMEM_offset_0_alias
	.size		__nv_reservedSMEM_offset_0_alias, 0, 64
	.other		__nv_reservedSMEM_offset_0_alias,@"STO_CUDA_RESERVED_SHARED STV_DEFAULT"
__nv_reservedSMEM_offset_0_alias:
	.zero		0
	.zero		64


//--------------------- .nv.constant0._Z10apply_maskPfS_ii --------------------------
	.section	.nv.constant0._Z10apply_maskPfS_ii,"a",@progbits
	.sectionflags	@""
	.align	4
.nv.constant0._Z10apply_maskPfS_ii:
	.zero		920


//--------------------- .nv.constant0._Z12canny_edge_1PfS_S_iif --------------------------
	.section	.nv.constant0._Z12canny_edge_1PfS_S_iif,"a",@progbits
	.sectionflags	@""
	.align	4
.nv.constant0._Z12canny_edge_1PfS_S_iif:
	.zero		932


//--------------------- .nv.constant0._Z12canny_edge_0PfS_S_ii --------------------------
	.section	.nv.constant0._Z12canny_edge_0PfS_S_ii,"a",@progbits
	.sectionflags	@""
	.align	4
.nv.constant0._Z12canny_edge_0PfS_S_ii:
	.zero		928


//--------------------- .nv.constant0._Z9colToGrayPfS_iii --------------------------
	.section	.nv.constant0._Z9colToGrayPfS_iii,"a",@progbits
	.sectionflags	@""
	.align	4
.nv.constant0._Z9colToGrayPfS_iii:
	.zero		924


//--------------------- SYMBOLS --------------------------

	.type		.nv.reservedSmem.offset0,@object
	.size		.nv.reservedSmem.offset0,0x4
